// auto-generated by cutlass_sweep.gemm — config: {"arch": "sm_100", "cluster_m": 1, "cluster_n": 1, "dtype": "nvfp4", "dtype_b": "nvfp4", "layout": "nt", "stages": 0, "tile_k": 256, "tile_m": 128, "tile_n": 128}
#include "cutlass/cutlass.h"
#include "cutlass/gemm/collective/collective_builder.hpp"
#include "cutlass/gemm/device/gemm_universal_adapter.h"
#include "cutlass/gemm/kernel/gemm_universal.hpp"
#include "cutlass/epilogue/collective/collective_builder.hpp"

using ElemA = cutlass::nv_float4_t<cutlass::float_e2m1_t>;
using ElemB = cutlass::nv_float4_t<cutlass::float_e2m1_t>;
using ElemCD = cutlass::bfloat16_t;
using Acc  = float;
using TileShape    = cute::Shape<cute::_128, cute::_128, cute::_256>;
using ClusterShape = cute::Shape<cute::_1, cute::_1, cute::_1>;

using CollectiveEpilogue = typename cutlass::epilogue::collective::CollectiveBuilder<
    cutlass::arch::Sm100, cutlass::arch::OpClassTensorOp,
    TileShape, ClusterShape,
    cutlass::epilogue::collective::EpilogueTileAuto,
    Acc, Acc,
    ElemCD, cutlass::layout::RowMajor, 128 / cutlass::sizeof_bits<ElemCD>::value,
    ElemCD, cutlass::layout::RowMajor, 128 / cutlass::sizeof_bits<ElemCD>::value,
    cutlass::epilogue::collective::EpilogueScheduleAuto
  >::CollectiveOp;

using CollectiveMainloop = typename cutlass::gemm::collective::CollectiveBuilder<
    cutlass::arch::Sm100, cutlass::arch::OpClassBlockScaledTensorOp,
    ElemA, cutlass::layout::RowMajor, 32,
    ElemB, cutlass::layout::ColumnMajor, 32,
    Acc,
    TileShape, ClusterShape,
    cutlass::gemm::collective::StageCountAutoCarveout<static_cast<int>(sizeof(typename CollectiveEpilogue::SharedStorage))>,
    cutlass::gemm::collective::KernelScheduleAuto
  >::CollectiveOp;

using GemmKernel = cutlass::gemm::kernel::GemmUniversal<
    cute::Shape<int,int,int,int>,
    CollectiveMainloop,
    CollectiveEpilogue
>;
using Gemm = cutlass::gemm::device::GemmUniversalAdapter<GemmKernel>;

// Force the device kernel symbol into the cubin without needing a host main.
auto* _anchor = &cutlass::device_kernel<GemmKernel>;


// ===== COMPILED SASS (sm_100a) =====

	.target	sm_100a

	.elftype	@"ET_EXEC"


//--------------------- .note.nv.tkinfo           --------------------------
	.section	.note.nv.tkinfo,"",@"SHT_NOTE"
	.sectionflags	@"SHF_NOTE_NV_TKINFO"
	.tkinfo
        /*0018*/ 	.word	0x00000002
        /*0030*/ 	.string	""
        /*0030*/ 	.string	"ptxas"
        /*0030*/ 	.string	"Cuda compilation tools, release 13.0, V13.0.88"
        /*0030*/ 	.string	"Build cuda_13.0.r13.0/compiler.36424714_0"
        /*0030*/ 	.string	"-arch sm_100a -m 64 "



//--------------------- .note.nv.cuinfo           --------------------------
	.section	.note.nv.cuinfo,"",@"SHT_NOTE"
	.sectionflags	@"SHF_NOTE_NV_CUINFO"
        /*0018*/ 	.short	0x0002
        /*001a*/ 	.short	0x0064
        /*001c*/ 	.short	0x0082
	.zero		2


//--------------------- .nv.info                  --------------------------
	.section	.nv.info,"",@"SHT_CUDA_INFO"
	.align	4


	//----- nvinfo : EIATTR_REGCOUNT
	.align		4
        /*0000*/ 	.byte	0x04, 0x2f
        /*0002*/ 	.short	(.L_19 - .L_18)
	.align		4
.L_18:
        /*0004*/ 	.word	index@(_ZN7cutlass13device_kernelINS_4gemm6kernel13GemmUniversalIN4cute5tupleIJiiiiEEENS1_10collective13CollectiveMmaINS1_46MainloopSm100TmaUmmaWarpSpecializedBlockScaledILi5ELi2ELi2ENS5_IJNS4_1CILi1EEESB_SB_EEEEENS5_IJNSA_ILi128EEESE_NSA_ILi256EEEEEENS5_IJNS_12float_e2m1_tENS_13float_ue4m3_tEEEENS5_IJNS5_IJlSB_lEEENS4_6LayoutINS5_IJNS5_IJNS5_IJNSA_ILi32EEENSA_ILi4EEEEEEiEEENS5_IJNS5_IJNSA_ILi16EEESN_EEEiEEENS5_IJSB_iEEEEEENS5_IJSS_NS5_IJNS5_IJNSA_ILi0EEESB_EEENSA_ILi512EEEEEENS5_IJSV_iEEEEEEEEEEESJ_S12_NS4_8TiledMMAINS4_8MMA_AtomIJNS4_17SM100_MMA_MXF4_SSISH_SH_fSI_Li128ELi128ELi16ELNS4_4UMMA5MajorE0ELS17_0ELNS16_7ScaleInE0ELS18_0EEEEEENSL_ISC_NS5_IJSV_SV_SV_EEEEENS5_IJNS4_10UnderscoreES1D_S1D_EEEEENS5_IJNS4_13SM90_TMA_LOADES1G_EEENS5_IJNS4_14ComposedLayoutINS4_7SwizzleILi3ELi4ELi3EEENS4_18smem_ptr_flag_bitsILi4EEENSL_INS5_IJNSA_ILi8EEESF_EEENS5_IJSF_SB_EEEEEEENSL_INS5_IJNS5_IJNS5_IJSO_SB_EEESR_EEESB_NS5_IJSB_SN_EEEEEENS5_IJNS5_IJNS5_IJSR_SX_EEESW_EEESV_NS5_IJSN_SX_EEEEEEEEEEEvNS4_8identityES1H_S21_vS22_EENS_8epilogue10collective18CollectiveEpilogueINS24_23Sm100TmaWarpSpecializedILi4ELi2ELi32ELb1ELb0EEEJSG_NS5_IJNSL_ISE_SB_EENSL_ISM_SB_EEEEENS_10bfloat16_tESK_S2C_SK_NS24_6fusion15FusionCallbacksIS28_NS2D_17LinearCombinationIS2C_fS2C_fLNS_15FloatRoundStyleE2EEESG_S2B_JEEENS4_5SM1004TMEM4LOAD26SM100_TMEM_LOAD_32dp32b32xES1G_NS1I_INS1J_ILi2ELi4ELi3EEENS1L_ILi16EEENSL_INS5_IJS1N_SM_EEENS5_IJSM_SB_EEEEEEENS4_39AutoVectorizingCopyWithAssumedAlignmentILi128EEENS4_14SM90_TMA_STOREES2S_S2U_S2U_EEEvvEEEEvNT_6ParamsE)
        /*0008*/ 	.word	0x0000006e


	//----- nvinfo : EIATTR_FRAME_SIZE
	.align		4
.L_19:
        /*000c*/ 	.byte	0x04, 0x11
        /*000e*/ 	.short	(.L_21 - .L_20)
	.align		4
.L_20:
        /*0010*/ 	.word	index@($__internal_2_$__cuda_sm10x_tcgen05_guardrail_trap_unallocated_columns_being_dealloced)
        /*0014*/ 	.word	0x00000000


	//----- nvinfo : EIATTR_FRAME_SIZE
	.align		4
.L_21:
        /*0018*/ 	.byte	0x04, 0x11
        /*001a*/ 	.short	(.L_23 - .L_22)
	.align		4
.L_22:
        /*001c*/ 	.word	index@($__internal_1_$__cuda_sm10x_tcgen05_guardrail_trap_phase_invalid_during_alloc)
        /*0020*/ 	.word	0x00000000


	//----- nvinfo : EIATTR_FRAME_SIZE
	.align		4
.L_23:
        /*0024*/ 	.byte	0x04, 0x11
        /*0026*/ 	.short	(.L_25 - .L_24)
	.align		4
.L_24:
        /*0028*/ 	.word	index@($__internal_0_$__cuda_sm10x_tcgen05_guardrail_trap_col_being_dealloced_not_returned_by_alloc)
        /*002c*/ 	.word	0x00000000


	//----- nvinfo : EIATTR_FRAME_SIZE
	.align		4
.L_25:
        /*0030*/ 	.byte	0x04, 0x11
        /*0032*/ 	.short	(.L_27 - .L_26)
	.align		4
.L_26:
        /*0034*/ 	.word	index@(_ZN7cutlass13device_kernelINS_4gemm6kernel13GemmUniversalIN4cute5tupleIJiiiiEEENS1_10collective13CollectiveMmaINS1_46MainloopSm100TmaUmmaWarpSpecializedBlockScaledILi5ELi2ELi2ENS5_IJNS4_1CILi1EEESB_SB_EEEEENS5_IJNSA_ILi128EEESE_NSA_ILi256EEEEEENS5_IJNS_12float_e2m1_tENS_13float_ue4m3_tEEEENS5_IJNS5_IJlSB_lEEENS4_6LayoutINS5_IJNS5_IJNS5_IJNSA_ILi32EEENSA_ILi4EEEEEEiEEENS5_IJNS5_IJNSA_ILi16EEESN_EEEiEEENS5_IJSB_iEEEEEENS5_IJSS_NS5_IJNS5_IJNSA_ILi0EEESB_EEENSA_ILi512EEEEEENS5_IJSV_iEEEEEEEEEEESJ_S12_NS4_8TiledMMAINS4_8MMA_AtomIJNS4_17SM100_MMA_MXF4_SSISH_SH_fSI_Li128ELi128ELi16ELNS4_4UMMA5MajorE0ELS17_0ELNS16_7ScaleInE0ELS18_0EEEEEENSL_ISC_NS5_IJSV_SV_SV_EEEEENS5_IJNS4_10UnderscoreES1D_S1D_EEEEENS5_IJNS4_13SM90_TMA_LOADES1G_EEENS5_IJNS4_14ComposedLayoutINS4_7SwizzleILi3ELi4ELi3EEENS4_18smem_ptr_flag_bitsILi4EEENSL_INS5_IJNSA_ILi8EEESF_EEENS5_IJSF_SB_EEEEEEENSL_INS5_IJNS5_IJNS5_IJSO_SB_EEESR_EEESB_NS5_IJSB_SN_EEEEEENS5_IJNS5_IJNS5_IJSR_SX_EEESW_EEESV_NS5_IJSN_SX_EEEEEEEEEEEvNS4_8identityES1H_S21_vS22_EENS_8epilogue10collective18CollectiveEpilogueINS24_23Sm100TmaWarpSpecializedILi4ELi2ELi32ELb1ELb0EEEJSG_NS5_IJNSL_ISE_SB_EENSL_ISM_SB_EEEEENS_10bfloat16_tESK_S2C_SK_NS24_6fusion15FusionCallbacksIS28_NS2D_17LinearCombinationIS2C_fS2C_fLNS_15FloatRoundStyleE2EEESG_S2B_JEEENS4_5SM1004TMEM4LOAD26SM100_TMEM_LOAD_32dp32b32xES1G_NS1I_INS1J_ILi2ELi4ELi3EEENS1L_ILi16EEENSL_INS5_IJS1N_SM_EEENS5_IJSM_SB_EEEEEEENS4_39AutoVectorizingCopyWithAssumedAlignmentILi128EEENS4_14SM90_TMA_STOREES2S_S2U_S2U_EEEvvEEEEvNT_6ParamsE)
        /*0038*/ 	.word	0x00000000


	//----- nvinfo : EIATTR_MIN_STACK_SIZE
	.align		4
.L_27:
        /*003c*/ 	.byte	0x04, 0x12
        /*003e*/ 	.short	(.L_29 - .L_28)
	.align		4
.L_28:
        /*0040*/ 	.word	index@(_ZN7cutlass13device_kernelINS_4gemm6kernel13GemmUniversalIN4cute5tupleIJiiiiEEENS1_10collective13CollectiveMmaINS1_46MainloopSm100TmaUmmaWarpSpecializedBlockScaledILi5ELi2ELi2ENS5_IJNS4_1CILi1EEESB_SB_EEEEENS5_IJNSA_ILi128EEESE_NSA_ILi256EEEEEENS5_IJNS_12float_e2m1_tENS_13float_ue4m3_tEEEENS5_IJNS5_IJlSB_lEEENS4_6LayoutINS5_IJNS5_IJNS5_IJNSA_ILi32EEENSA_ILi4EEEEEEiEEENS5_IJNS5_IJNSA_ILi16EEESN_EEEiEEENS5_IJSB_iEEEEEENS5_IJSS_NS5_IJNS5_IJNSA_ILi0EEESB_EEENSA_ILi512EEEEEENS5_IJSV_iEEEEEEEEEEESJ_S12_NS4_8TiledMMAINS4_8MMA_AtomIJNS4_17SM100_MMA_MXF4_SSISH_SH_fSI_Li128ELi128ELi16ELNS4_4UMMA5MajorE0ELS17_0ELNS16_7ScaleInE0ELS18_0EEEEEENSL_ISC_NS5_IJSV_SV_SV_EEEEENS5_IJNS4_10UnderscoreES1D_S1D_EEEEENS5_IJNS4_13SM90_TMA_LOADES1G_EEENS5_IJNS4_14ComposedLayoutINS4_7SwizzleILi3ELi4ELi3EEENS4_18smem_ptr_flag_bitsILi4EEENSL_INS5_IJNSA_ILi8EEESF_EEENS5_IJSF_SB_EEEEEEENSL_INS5_IJNS5_IJNS5_IJSO_SB_EEESR_EEESB_NS5_IJSB_SN_EEEEEENS5_IJNS5_IJNS5_IJSR_SX_EEESW_EEESV_NS5_IJSN_SX_EEEEEEEEEEEvNS4_8identityES1H_S21_vS22_EENS_8epilogue10collective18CollectiveEpilogueINS24_23Sm100TmaWarpSpecializedILi4ELi2ELi32ELb1ELb0EEEJSG_NS5_IJNSL_ISE_SB_EENSL_ISM_SB_EEEEENS_10bfloat16_tESK_S2C_SK_NS24_6fusion15FusionCallbacksIS28_NS2D_17LinearCombinationIS2C_fS2C_fLNS_15FloatRoundStyleE2EEESG_S2B_JEEENS4_5SM1004TMEM4LOAD26SM100_TMEM_LOAD_32dp32b32xES1G_NS1I_INS1J_ILi2ELi4ELi3EEENS1L_ILi16EEENSL_INS5_IJS1N_SM_EEENS5_IJSM_SB_EEEEEEENS4_39AutoVectorizingCopyWithAssumedAlignmentILi128EEENS4_14SM90_TMA_STOREES2S_S2U_S2U_EEEvvEEEEvNT_6ParamsE)
        /*0044*/ 	.word	0x00000000
.L_29:


//--------------------- .nv.compat                --------------------------
	.section	.nv.compat,"",@"SHT_CUDA_COMPAT_INFO"
	.align	4
        /*0000*/ 	.byte	0x02, 0x09, 0x01, 0x00, 0x02, 0x02, 0x02, 0x00, 0x02, 0x05, 0x05, 0x00, 0x03, 0x07, 0x01, 0x01
        /*0010*/ 	.byte	0x02, 0x03, 0x01, 0x00, 0x02, 0x06, 0x01, 0x00, 0x04, 0x0b, 0x08, 0x00, 0x09, 0x00, 0x00, 0x00
        /*0020*/ 	.byte	0x00, 0x00, 0x00, 0x00


//--------------------- .nv.info._ZN7cutlass13device_kernelINS_4gemm6kernel13GemmUniversalIN4cute5tupleIJiiiiEEENS1_10collective13CollectiveMmaINS1_46MainloopSm100TmaUmmaWarpSpecializedBlockScaledILi5ELi2ELi2ENS5_IJNS4_1CILi1EEESB_SB_EEEEENS5_IJNSA_ILi128EEESE_NSA_ILi256EEEEEENS5_IJNS_12float_e2m1_tENS_13float_ue4m3_tEEEENS5_IJNS5_IJlSB_lEEENS4_6LayoutINS5_IJNS5_IJNS5_IJNSA_ILi32EEENSA_ILi4EEEEEEiEEENS5_IJNS5_IJNSA_ILi16EEESN_EEEiEEENS5_IJSB_iEEEEEENS5_IJSS_NS5_IJNS5_IJNSA_ILi0EEESB_EEENSA_ILi512EEEEEENS5_IJSV_iEEEEEEEEEEESJ_S12_NS4_8TiledMMAINS4_8MMA_AtomIJNS4_17SM100_MMA_MXF4_SSISH_SH_fSI_Li128ELi128ELi16ELNS4_4UMMA5MajorE0ELS17_0ELNS16_7ScaleInE0ELS18_0EEEEEENSL_ISC_NS5_IJSV_SV_SV_EEEEENS5_IJNS4_10UnderscoreES1D_S1D_EEEEENS5_IJNS4_13SM90_TMA_LOADES1G_EEENS5_IJNS4_14ComposedLayoutINS4_7SwizzleILi3ELi4ELi3EEENS4_18smem_ptr_flag_bitsILi4EEENSL_INS5_IJNSA_ILi8EEESF_EEENS5_IJSF_SB_EEEEEEENSL_INS5_IJNS5_IJNS5_IJSO_SB_EEESR_EEESB_NS5_IJSB_SN_EEEEEENS5_IJNS5_IJNS5_IJSR_SX_EEESW_EEESV_NS5_IJSN_SX_EEEEEEEEEEEvNS4_8identityES1H_S21_vS22_EENS_8epilogue10collective18CollectiveEpilogueINS24_23Sm100TmaWarpSpecializedILi4ELi2ELi32ELb1ELb0EEEJSG_NS5_IJNSL_ISE_SB_EENSL_ISM_SB_EEEEENS_10bfloat16_tESK_S2C_SK_NS24_6fusion15FusionCallbacksIS28_NS2D_17LinearCombinationIS2C_fS2C_fLNS_15FloatRoundStyleE2EEESG_S2B_JEEENS4_5SM1004TMEM4LOAD26SM100_TMEM_LOAD_32dp32b32xES1G_NS1I_INS1J_ILi2ELi4ELi3EEENS1L_ILi16EEENSL_INS5_IJS1N_SM_EEENS5_IJSM_SB_EEEEEEENS4_39AutoVectorizingCopyWithAssumedAlignmentILi128EEENS4_14SM90_TMA_STOREES2S_S2U_S2U_EEEvvEEEEvNT_6ParamsE --------------------------
	.section	.nv.info._ZN7cutlass13device_kernelINS_4gemm6kernel13GemmUniversalIN4cute5tupleIJiiiiEEENS1_10collective13CollectiveMmaINS1_46MainloopSm100TmaUmmaWarpSpecializedBlockScaledILi5ELi2ELi2ENS5_IJNS4_1CILi1EEESB_SB_EEEEENS5_IJNSA_ILi128EEESE_NSA_ILi256EEEEEENS5_IJNS_12float_e2m1_tENS_13float_ue4m3_tEEEENS5_IJNS5_IJlSB_lEEENS4_6LayoutINS5_IJNS5_IJNS5_IJNSA_ILi32EEENSA_ILi4EEEEEEiEEENS5_IJNS5_IJNSA_ILi16EEESN_EEEiEEENS5_IJSB_iEEEEEENS5_IJSS_NS5_IJNS5_IJNSA_ILi0EEESB_EEENSA_ILi512EEEEEENS5_IJSV_iEEEEEEEEEEESJ_S12_NS4_8TiledMMAINS4_8MMA_AtomIJNS4_17SM100_MMA_MXF4_SSISH_SH_fSI_Li128ELi128ELi16ELNS4_4UMMA5MajorE0ELS17_0ELNS16_7ScaleInE0ELS18_0EEEEEENSL_ISC_NS5_IJSV_SV_SV_EEEEENS5_IJNS4_10UnderscoreES1D_S1D_EEEEENS5_IJNS4_13SM90_TMA_LOADES1G_EEENS5_IJNS4_14ComposedLayoutINS4_7SwizzleILi3ELi4ELi3EEENS4_18smem_ptr_flag_bitsILi4EEENSL_INS5_IJNSA_ILi8EEESF_EEENS5_IJSF_SB_EEEEEEENSL_INS5_IJNS5_IJNS5_IJSO_SB_EEESR_EEESB_NS5_IJSB_SN_EEEEEENS5_IJNS5_IJNS5_IJSR_SX_EEESW_EEESV_NS5_IJSN_SX_EEEEEEEEEEEvNS4_8identityES1H_S21_vS22_EENS_8epilogue10collective18CollectiveEpilogueINS24_23Sm100TmaWarpSpecializedILi4ELi2ELi32ELb1ELb0EEEJSG_NS5_IJNSL_ISE_SB_EENSL_ISM_SB_EEEEENS_10bfloat16_tESK_S2C_SK_NS24_6fusion15FusionCallbacksIS28_NS2D_17LinearCombinationIS2C_fS2C_fLNS_15FloatRoundStyleE2EEESG_S2B_JEEENS4_5SM1004TMEM4LOAD26SM100_TMEM_LOAD_32dp32b32xES1G_NS1I_INS1J_ILi2ELi4ELi3EEENS1L_ILi16EEENSL_INS5_IJS1N_SM_EEENS5_IJSM_SB_EEEEEEENS4_39AutoVectorizingCopyWithAssumedAlignmentILi128EEENS4_14SM90_TMA_STOREES2S_S2U_S2U_EEEvvEEEEvNT_6ParamsE,"",@"SHT_CUDA_INFO"
	.sectionflags	@""
	.align	4


	//----- nvinfo : EIATTR_CUDA_API_VERSION
	.align		4
        /*0000*/ 	.byte	0x04, 0x37
        /*0002*/ 	.short	(.L_31 - .L_30)
.L_30:
        /*0004*/ 	.word	0x00000082


	//----- nvinfo : EIATTR_KPARAM_INFO
	.align		4
.L_31:
        /*0008*/ 	.byte	0x04, 0x17
        /*000a*/ 	.short	(.L_33 - .L_32)
.L_32:
        /*000c*/ 	.word	0x00000000
        /*0010*/ 	.short	0x0000
        /*0012*/ 	.short	0x0000
        /*0014*/ 	.byte	0x00, 0xf0, 0x01, 0x30


	//----- nvinfo : EIATTR_AT_ENTRY_FRAGMENTS
	.align		4
.L_33:
        /*0018*/ 	.byte	0x04, 0x4f
        /*001a*/ 	.short	(.L_35 - .L_34)


	//   ....[0]....
.L_34:
        /*001c*/ 	.word	0x00000006


	//----- nvinfo : EIATTR_RESERVED_SMEM_USED
	.align		4
.L_35:
        /*0020*/ 	.byte	0x01, 0x41
	.zero		2


	//----- nvinfo : EIATTR_SPARSE_MMA_MASK
	.align		4
        /*0024*/ 	.byte	0x03, 0x50
        /*0026*/ 	.short	0x0000


	//----- nvinfo : EIATTR_TCGEN05_1CTA_USED
	.align		4
        /*0028*/ 	.byte	0x01, 0x51
	.zero		2


	//----- nvinfo : EIATTR_MAXREG_COUNT
	.align		4
        /*002c*/ 	.byte	0x03, 0x1b
        /*002e*/ 	.short	0x00ff


	//----- nvinfo : EIATTR_NUM_BARRIERS
	.align		4
        /*0030*/ 	.byte	0x02, 0x4c
        /*0032*/ 	.byte	0x07
	.zero		1


	//----- nvinfo : EIATTR_EXTERNS
	.align		4
        /*0034*/ 	.byte	0x04, 0x0f
        /*0036*/ 	.short	(.L_37 - .L_36)


	//   ....[0]....
	.align		4
.L_36:
        /*0038*/ 	.word	index@(__assertfail)


	//----- nvinfo : EIATTR_MERCURY_ISA_VERSION
	.align		4
.L_37:
        /*003c*/ 	.byte	0x03, 0x5f
        /*003e*/ 	.short	0x0101


	//----- nvinfo : EIATTR_INT_WARP_WIDE_INSTR_OFFSETS
	.align		4
        /*0040*/ 	.byte	0x04, 0x31
        /*0042*/ 	.short	(.L_39 - .L_38)


	//   ....[0]....
.L_38:
        /*0044*/ 	.word	0x00002060


	//   ....[1]....
        /*0048*/ 	.word	0x00003e40


	//   ....[2]....
        /*004c*/ 	.word	0x00003e70


	//   ....[3]....
        /*0050*/ 	.word	0x00003ec0


	//   ....[4]....
        /*0054*/ 	.word	0x000047b0


	//   ....[5]....
        /*0058*/ 	.word	0x00004800


	//   ....[6]....
        /*005c*/ 	.word	0x000048f0


	//   ....[7]....
        /*0060*/ 	.word	0x00004960


	//   ....[8]....
        /*0064*/ 	.word	0x00004a70


	//   ....[9]....
        /*0068*/ 	.word	0x00004b70


	//   ....[10]....
        /*006c*/ 	.word	0x00004cd0


	//   ....[11]....
        /*0070*/ 	.word	0x00004d80


	//----- nvinfo : EIATTR_COOP_GROUP_MASK_REGIDS
	.align		4
.L_39:
        /*0074*/ 	.byte	0x04, 0x29
        /*0076*/ 	.short	(.L_41 - .L_40)


	//   ....[0]....
.L_40:
        /*0078*/ 	.word	0xffffffff


	//   ....[1]....
        /*007c*/ 	.word	0xffffffff


	//   ....[2]....
        /*0080*/ 	.word	0xffffffff


	//   ....[3]....
        /*0084*/ 	.word	0xffffffff


	//   ....[4]....
        /*0088*/ 	.word	0xffffffff


	//   ....[5]....
        /*008c*/ 	.word	0xffffffff


	//   ....[6]....
        /*0090*/ 	.word	0xffffffff


	//   ....[7]....
        /*0094*/ 	.word	0xffffffff


	//   ....[8]....
        /*0098*/ 	.word	0xffffffff


	//   ....[9]....
        /*009c*/ 	.word	0xffffffff


	//   ....[10]....
        /*00a0*/ 	.word	0xffffffff


	//   ....[11]....
        /*00a4*/ 	.word	0xffffffff


	//   ....[12]....
        /*00a8*/ 	.word	0xffffffff


	//----- nvinfo : EIATTR_COOP_GROUP_INSTR_OFFSETS
	.align		4
.L_41:
        /*00ac*/ 	.byte	0x04, 0x28
        /*00ae*/ 	.short	(.L_43 - .L_42)


	//   ....[0]....
.L_42:
        /*00b0*/ 	.word	0x00000090


	//   ....[1]....
        /*00b4*/ 	.word	0x00000530


	//   ....[2]....
        /*00b8*/ 	.word	0x000006c0


	//   ....[3]....
        /*00bc*/ 	.word	0x00000860


	//   ....[4]....
        /*00c0*/ 	.word	0x00000960


	//   ....[5]....
        /*00c4*/ 	.word	0x00000ad0


	//   ....[6]....
        /*00c8*/ 	.word	0x00000c30


	//   ....[7]....
        /*00cc*/ 	.word	0x00001f40


	//   ....[8]....
        /*00d0*/ 	.word	0x00002dd0


	//   ....[9]....
        /*00d4*/ 	.word	0x00002fe0


	//   ....[10]....
        /*00d8*/ 	.word	0x00003010


	//   ....[11]....
        /*00dc*/ 	.word	0x00003d30


	//   ....[12]....
        /*00e0*/ 	.word	0x00003f60


	//----- nvinfo : EIATTR_VRC_CTA_INIT_COUNT
	.align		4
.L_43:
        /*00e4*/ 	.byte	0x02, 0x4a
        /*00e6*/ 	.byte	0x80
	.zero		1


	//----- nvinfo : EIATTR_SYSCALL_OFFSETS
	.align		4
        /*00e8*/ 	.byte	0x04, 0x46
        /*00ea*/ 	.short	(.L_45 - .L_44)


	//   ....[0]....
.L_44:
        /*00ec*/ 	.word	0x000058a0


	//   ....[1]....
        /*00f0*/ 	.word	0x00005990


	//   ....[2]....
        /*00f4*/ 	.word	0x00006100


	//   ....[3]....
        /*00f8*/ 	.word	0x00006d80


	//   ....[4]....
        /*00fc*/ 	.word	0x000079d0


	//   ....[5]....
        /*0100*/ 	.word	0x00008620


	//----- nvinfo : EIATTR_MBARRIER_INSTR_OFFSETS
	.align		4
.L_45:
        /*0104*/ 	.byte	0x04, 0x39
        /*0106*/ 	.short	(.L_47 - .L_46)


	//   ....[0]....
.L_46:
        /*0108*/ 	.word	0x00000610
        /*010c*/ 	.word	0x000000ff
        /*0110*/ 	.word	0x00000000
        /*0114*/ 	.short	0x0100
        /*0116*/ 	.byte	0x05
	.zero		1


	//   ....[1]....
        /*0118*/ 	.word	0x00000620
        /*011c*/ 	.word	0x000000ff
        /*0120*/ 	.word	0x00000028
        /*0124*/ 	.short	0x0100
        /*0126*/ 	.byte	0x05
	.zero		1


	//   ....[2]....
        /*0128*/ 	.word	0x00000630
        /*012c*/ 	.word	0x000000ff
        /*0130*/ 	.word	0x00000008
        /*0134*/ 	.short	0x0100
        /*0136*/ 	.byte	0x05
	.zero		1


	//   ....[3]....
        /*0138*/ 	.word	0x00000640
        /*013c*/ 	.word	0x000000ff
        /*0140*/ 	.word	0x00000030
        /*0144*/ 	.short	0x0100
        /*0146*/ 	.byte	0x05
	.zero		1


	//   ....[4]....
        /*0148*/ 	.word	0x00000650
        /*014c*/ 	.word	0x000000ff
        /*0150*/ 	.word	0x00000010
        /*0154*/ 	.short	0x0100
        /*0156*/ 	.byte	0x05
	.zero		1


	//   ....[5]....
        /*0158*/ 	.word	0x00000660
        /*015c*/ 	.word	0x000000ff
        /*0160*/ 	.word	0x00000038
        /*0164*/ 	.short	0x0100
        /*0166*/ 	.byte	0x05
	.zero		1


	//   ....[6]....
        /*0168*/ 	.word	0x00000670
        /*016c*/ 	.word	0x000000ff
        /*0170*/ 	.word	0x00000018
        /*0174*/ 	.short	0x0100
        /*0176*/ 	.byte	0x05
	.zero		1


	//   ....[7]....
        /*0178*/ 	.word	0x00000680
        /*017c*/ 	.word	0x000000ff
        /*0180*/ 	.word	0x00000040
        /*0184*/ 	.short	0x0100
        /*0186*/ 	.byte	0x05
	.zero		1


	//   ....[8]....
        /*0188*/ 	.word	0x00000690
        /*018c*/ 	.word	0x000000ff
        /*0190*/ 	.word	0x00000020
        /*0194*/ 	.short	0x0100
        /*0196*/ 	.byte	0x05
	.zero		1


	//   ....[9]....
        /*0198*/ 	.word	0x000006a0
        /*019c*/ 	.word	0x000000ff
        /*01a0*/ 	.word	0x00000048
        /*01a4*/ 	.short	0x0100
        /*01a6*/ 	.byte	0x05
	.zero		1


	//   ....[10]....
        /*01a8*/ 	.word	0x000007d0
        /*01ac*/ 	.word	0x000000ff
        /*01b0*/ 	.word	0x00000050
        /*01b4*/ 	.short	0x0100
        /*01b6*/ 	.byte	0x06
	.zero		1


	//   ....[11]....
        /*01b8*/ 	.word	0x000007e0
        /*01bc*/ 	.word	0x000000ff
        /*01c0*/ 	.word	0x00000070
        /*01c4*/ 	.short	0x0100
        /*01c6*/ 	.byte	0x06
	.zero		1


	//   ....[12]....
        /*01c8*/ 	.word	0x000007f0
        /*01cc*/ 	.word	0x000000ff
        /*01d0*/ 	.word	0x00000058
        /*01d4*/ 	.short	0x0100
        /*01d6*/ 	.byte	0x06
	.zero		1


	//   ....[13]....
        /*01d8*/ 	.word	0x00000800
        /*01dc*/ 	.word	0x000000ff
        /*01e0*/ 	.word	0x00000078
        /*01e4*/ 	.short	0x0100
        /*01e6*/ 	.byte	0x06
	.zero		1


	//   ....[14]....
        /*01e8*/ 	.word	0x00000810
        /*01ec*/ 	.word	0x000000ff
        /*01f0*/ 	.word	0x00000060
        /*01f4*/ 	.short	0x0100
        /*01f6*/ 	.byte	0x06
	.zero		1


	//   ....[15]....
        /*01f8*/ 	.word	0x00000820
        /*01fc*/ 	.word	0x000000ff
        /*0200*/ 	.word	0x00000080
        /*0204*/ 	.short	0x0100
        /*0206*/ 	.byte	0x06
	.zero		1


	//   ....[16]....
        /*0208*/ 	.word	0x00000830
        /*020c*/ 	.word	0x000000ff
        /*0210*/ 	.word	0x00000068
        /*0214*/ 	.short	0x0100
        /*0216*/ 	.byte	0x06
	.zero		1


	//   ....[17]....
        /*0218*/ 	.word	0x00000840
        /*021c*/ 	.word	0x000000ff
        /*0220*/ 	.word	0x00000088
        /*0224*/ 	.short	0x0100
        /*0226*/ 	.byte	0x06
	.zero		1


	//   ....[18]....
        /*0228*/ 	.word	0x00000930
        /*022c*/ 	.word	0x000000ff
        /*0230*/ 	.word	0x00000090
        /*0234*/ 	.short	0x0100
        /*0236*/ 	.byte	0x05
	.zero		1


	//   ....[19]....
        /*0238*/ 	.word	0x00000940
        /*023c*/ 	.word	0x000000ff
        /*0240*/ 	.word	0x00000098
        /*0244*/ 	.short	0x0100
        /*0246*/ 	.byte	0x05
	.zero		1


	//   ....[20]....
        /*0248*/ 	.word	0x00000a80
        /*024c*/ 	.word	0x000000ff
        /*0250*/ 	.word	0x000000a0
        /*0254*/ 	.short	0x0100
        /*0256*/ 	.byte	0x05
	.zero		1


	//   ....[21]....
        /*0258*/ 	.word	0x00000a90
        /*025c*/ 	.word	0x000000ff
        /*0260*/ 	.word	0x000000b0
        /*0264*/ 	.short	0x0100
        /*0266*/ 	.byte	0x05
	.zero		1


	//   ....[22]....
        /*0268*/ 	.word	0x00000aa0
        /*026c*/ 	.word	0x000000ff
        /*0270*/ 	.word	0x000000a8
        /*0274*/ 	.short	0x0100
        /*0276*/ 	.byte	0x05
	.zero		1


	//   ....[23]....
        /*0278*/ 	.word	0x00000ab0
        /*027c*/ 	.word	0x000000ff
        /*0280*/ 	.word	0x000000b8
        /*0284*/ 	.short	0x0100
        /*0286*/ 	.byte	0x05
	.zero		1


	//   ....[24]....
        /*0288*/ 	.word	0x00000be0
        /*028c*/ 	.word	0x000000ff
        /*0290*/ 	.word	0x000000c0
        /*0294*/ 	.short	0x0100
        /*0296*/ 	.byte	0x06
	.zero		1


	//   ....[25]....
        /*0298*/ 	.word	0x00000bf0
        /*029c*/ 	.word	0x000000ff
        /*02a0*/ 	.word	0x000000d0
        /*02a4*/ 	.short	0x0100
        /*02a6*/ 	.byte	0x06
	.zero		1


	//   ....[26]....
        /*02a8*/ 	.word	0x00000c00
        /*02ac*/ 	.word	0x000000ff
        /*02b0*/ 	.word	0x000000c8
        /*02b4*/ 	.short	0x0100
        /*02b6*/ 	.byte	0x06
	.zero		1


	//   ....[27]....
        /*02b8*/ 	.word	0x00000c10
        /*02bc*/ 	.word	0x000000ff
        /*02c0*/ 	.word	0x000000d8
        /*02c4*/ 	.short	0x0100
        /*02c6*/ 	.byte	0x06
	.zero		1


	//   ....[28]....
        /*02c8*/ 	.word	0x00000d20
        /*02cc*/ 	.word	0x000000ff
        /*02d0*/ 	.word	0x000000e0
        /*02d4*/ 	.short	0x0100
        /*02d6*/ 	.byte	0x05
	.zero		1


	//   ....[29]....
        /*02d8*/ 	.word	0x00000d30
        /*02dc*/ 	.word	0x000000ff
        /*02e0*/ 	.word	0x000000f0
        /*02e4*/ 	.short	0x0100
        /*02e6*/ 	.byte	0x05
	.zero		1


	//   ....[30]....
        /*02e8*/ 	.word	0x00000d40
        /*02ec*/ 	.word	0x000000ff
        /*02f0*/ 	.word	0x000000e8
        /*02f4*/ 	.short	0x0100
        /*02f6*/ 	.byte	0x05
	.zero		1


	//   ....[31]....
        /*02f8*/ 	.word	0x00000d50
        /*02fc*/ 	.word	0x000000ff
        /*0300*/ 	.word	0x000000f8
        /*0304*/ 	.short	0x0100
        /*0306*/ 	.byte	0x05
	.zero		1


	//   ....[32]....
        /*0308*/ 	.word	0x000015e0
        /*030c*/ 	.word	0x00000002
        /*0310*/ 	.word	0x000000f0
        /*0314*/ 	.short	0x010a
        /*0316*/ 	.byte	0xff
	.zero		1


	//   ....[33]....
        /*0318*/ 	.word	0x00001610
        /*031c*/ 	.word	0x00000002
        /*0320*/ 	.word	0x000000e0
        /*0324*/ 	.short	0x0101
        /*0326*/ 	.byte	0xff
	.zero		1


	//   ....[34]....
        /*0328*/ 	.word	0x000016e0
        /*032c*/ 	.word	0x000000ff
        /*0330*/ 	.word	0x00000028
        /*0334*/ 	.short	0x010a
        /*0336*/ 	.byte	0x08
	.zero		1


	//   ....[35]....
        /*0338*/ 	.word	0x00001760
        /*033c*/ 	.word	0x000000ff
        /*0340*/ 	.word	0x00000028
        /*0344*/ 	.short	0x010a
        /*0346*/ 	.byte	0x21
	.zero		1


	//   ....[36]....
        /*0348*/ 	.word	0x00001860
        /*034c*/ 	.word	0x000000ff
        /*0350*/ 	.word	0x00000028
        /*0354*/ 	.short	0x010a
        /*0356*/ 	.byte	0x08
	.zero		1


	//   ....[37]....
        /*0358*/ 	.word	0x00001b10
        /*035c*/ 	.word	0x000000ff
        /*0360*/ 	.word	0x00000098
        /*0364*/ 	.short	0x0101
        /*0366*/ 	.byte	0x04
	.zero		1


	//   ....[38]....
        /*0368*/ 	.word	0x00001b30
        /*036c*/ 	.word	0x000000ff
        /*0370*/ 	.word	0x00000028
        /*0374*/ 	.short	0x010a
        /*0376*/ 	.byte	0x08
	.zero		1


	//   ....[39]....
        /*0378*/ 	.word	0x00001bb0
        /*037c*/ 	.word	0x000000ff
        /*0380*/ 	.word	0x00000028
        /*0384*/ 	.short	0x010a
        /*0386*/ 	.byte	0x21
	.zero		1


	//   ....[40]....
        /*0388*/ 	.word	0x00001cb0
        /*038c*/ 	.word	0x000000ff
        /*0390*/ 	.word	0x00000028
        /*0394*/ 	.short	0x010a
        /*0396*/ 	.byte	0x08
	.zero		1


	//   ....[41]....
        /*0398*/ 	.word	0x00001f70
        /*039c*/ 	.word	0x00000002
        /*03a0*/ 	.word	0x000000a0
        /*03a4*/ 	.short	0x010a
        /*03a6*/ 	.byte	0xff
	.zero		1


	//   ....[42]....
        /*03a8*/ 	.word	0x00002030
        /*03ac*/ 	.word	0x00000002
        /*03b0*/ 	.word	0x00000000
        /*03b4*/ 	.short	0x0101
        /*03b6*/ 	.byte	0xff
	.zero		1


	//   ....[43]....
        /*03b8*/ 	.word	0x000025b0
        /*03bc*/ 	.word	0x000000ff
        /*03c0*/ 	.word	0x00000000
        /*03c4*/ 	.short	0x010a
        /*03c6*/ 	.byte	0x05
	.zero		1


	//   ....[44]....
        /*03c8*/ 	.word	0x00002640
        /*03cc*/ 	.word	0x000000ff
        /*03d0*/ 	.word	0x00000000
        /*03d4*/ 	.short	0x010a
        /*03d6*/ 	.byte	0x05
	.zero		1


	//   ....[45]....
        /*03d8*/ 	.word	0x000026d0
        /*03dc*/ 	.word	0x000000ff
        /*03e0*/ 	.word	0x00000000
        /*03e4*/ 	.short	0x010a
        /*03e6*/ 	.byte	0x05
	.zero		1


	//   ....[46]....
        /*03e8*/ 	.word	0x00002760
        /*03ec*/ 	.word	0x000000ff
        /*03f0*/ 	.word	0x00000000
        /*03f4*/ 	.short	0x010a
        /*03f6*/ 	.byte	0x05
	.zero		1


	//   ....[47]....
        /*03f8*/ 	.word	0x00002800
        /*03fc*/ 	.word	0x00000000
        /*0400*/ 	.word	0x00000000
        /*0404*/ 	.short	0x010a
        /*0406*/ 	.byte	0xff
	.zero		1


	//   ....[48]....
        /*0408*/ 	.word	0x00002920
        /*040c*/ 	.word	0x00000000
        /*0410*/ 	.word	0x000000e0
        /*0414*/ 	.short	0x010a
        /*0416*/ 	.byte	0xff
	.zero		1


	//   ....[49]....
        /*0418*/ 	.word	0x00002990
        /*041c*/ 	.word	0x00000000
        /*0420*/ 	.word	0x00000000
        /*0424*/ 	.short	0x0101
        /*0426*/ 	.byte	0xff
	.zero		1


	//   ....[50]....
        /*0428*/ 	.word	0x000029b0
        /*042c*/ 	.word	0x000000ff
        /*0430*/ 	.word	0x000000b0
        /*0434*/ 	.short	0x010a
        /*0436*/ 	.byte	0x05
	.zero		1


	//   ....[51]....
        /*0438*/ 	.word	0x00002ad0
        /*043c*/ 	.word	0x00000000
        /*0440*/ 	.word	0x000000a0
        /*0444*/ 	.short	0x010a
        /*0446*/ 	.byte	0xff
	.zero		1


	//   ....[52]....
        /*0448*/ 	.word	0x00002bd0
        /*044c*/ 	.word	0x00000000
        /*0450*/ 	.word	0x00000000
        /*0454*/ 	.short	0x0101
        /*0456*/ 	.byte	0xff
	.zero		1


	//   ....[53]....
        /*0458*/ 	.word	0x00002c60
        /*045c*/ 	.word	0x000000ff
        /*0460*/ 	.word	0x000000b0
        /*0464*/ 	.short	0x0106
        /*0466*/ 	.byte	0x05
	.zero		1


	//   ....[54]....
        /*0468*/ 	.word	0x00002c80
        /*046c*/ 	.word	0x000000ff
        /*0470*/ 	.word	0x000000b0
        /*0474*/ 	.short	0x010a
        /*0476*/ 	.byte	0x05
	.zero		1


	//   ....[55]....
        /*0478*/ 	.word	0x00002d10
        /*047c*/ 	.word	0x000000ff
        /*0480*/ 	.word	0x000000b0
        /*0484*/ 	.short	0x0106
        /*0486*/ 	.byte	0x04
	.zero		1


	//   ....[56]....
        /*0488*/ 	.word	0x00002d50
        /*048c*/ 	.word	0x00000000
        /*0490*/ 	.word	0x000000b0
        /*0494*/ 	.short	0x010a
        /*0496*/ 	.byte	0xff
	.zero		1


	//   ....[57]....
        /*0498*/ 	.word	0x00003510
        /*049c*/ 	.word	0x00000000
        /*04a0*/ 	.word	0x000000a0
        /*04a4*/ 	.short	0x010a
        /*04a6*/ 	.byte	0xff
	.zero		1


	//   ....[58]....
        /*04a8*/ 	.word	0x00003610
        /*04ac*/ 	.word	0x00000003
        /*04b0*/ 	.word	0x00000000
        /*04b4*/ 	.short	0x0101
        /*04b6*/ 	.byte	0xff
	.zero		1


	//   ....[59]....
        /*04b8*/ 	.word	0x00003620
        /*04bc*/ 	.word	0x000000ff
        /*04c0*/ 	.word	0x00000000
        /*04c4*/ 	.short	0x010a
        /*04c6*/ 	.byte	0x0f
	.zero		1


	//   ....[60]....
        /*04c8*/ 	.word	0x00003650
        /*04cc*/ 	.word	0x000000ff
        /*04d0*/ 	.word	0x000000d0
        /*04d4*/ 	.short	0x010a
        /*04d6*/ 	.byte	0x0e
	.zero		1


	//   ....[61]....
        /*04d8*/ 	.word	0x00003720
        /*04dc*/ 	.word	0x000000ff
        /*04e0*/ 	.word	0x00000000
        /*04e4*/ 	.short	0x010a
        /*04e6*/ 	.byte	0x15
	.zero		1


	//   ....[62]....
        /*04e8*/ 	.word	0x00003850
        /*04ec*/ 	.word	0x000000ff
        /*04f0*/ 	.word	0x00000000
        /*04f4*/ 	.short	0x010a
        /*04f6*/ 	.byte	0x1e
	.zero		1


	//   ....[63]....
        /*04f8*/ 	.word	0x00003c80
        /*04fc*/ 	.word	0x000000ff
        /*0500*/ 	.word	0x00000000
        /*0504*/ 	.short	0x010a
        /*0506*/ 	.byte	0x05
	.zero		1


	//   ....[64]....
        /*0508*/ 	.word	0x00003d10
        /*050c*/ 	.word	0x000000ff
        /*0510*/ 	.word	0x00000000
        /*0514*/ 	.short	0x010a
        /*0516*/ 	.byte	0x06
	.zero		1


	//   ....[65]....
        /*0518*/ 	.word	0x00004180
        /*051c*/ 	.word	0x00000000
        /*0520*/ 	.word	0x000000a0
        /*0524*/ 	.short	0x010a
        /*0526*/ 	.byte	0xff
	.zero		1


	//   ....[66]....
        /*0528*/ 	.word	0x00004290
        /*052c*/ 	.word	0x00000000
        /*0530*/ 	.word	0x00000000
        /*0534*/ 	.short	0x0101
        /*0536*/ 	.byte	0xff
	.zero		1


	//   ....[67]....
        /*0538*/ 	.word	0x000045b0
        /*053c*/ 	.word	0x000000ff
        /*0540*/ 	.word	0x00000098
        /*0544*/ 	.short	0x010a
        /*0546*/ 	.byte	0x06
	.zero		1


	//   ....[68]....
        /*0548*/ 	.word	0x00004730
        /*054c*/ 	.word	0x000000ff
        /*0550*/ 	.word	0x00000070
        /*0554*/ 	.short	0x010a
        /*0556*/ 	.byte	0x06
	.zero		1


	//   ....[69]....
        /*0558*/ 	.word	0x000048a0
        /*055c*/ 	.word	0x000000ff
        /*0560*/ 	.word	0x00000050
        /*0564*/ 	.short	0x010b
        /*0566*/ 	.byte	0x06
	.zero		1


	//   ....[70]....
        /*0568*/ 	.word	0x000048b0
        /*056c*/ 	.word	0x000000ff
        /*0570*/ 	.word	0x00000000
        /*0574*/ 	.short	0x0101
        /*0576*/ 	.byte	0x08
	.zero		1


	//   ....[71]....
        /*0578*/ 	.word	0x000048c0
        /*057c*/ 	.word	0x000000ff
        /*0580*/ 	.word	0x00000078
        /*0584*/ 	.short	0x010a
        /*0586*/ 	.byte	0x06
	.zero		1


	//   ....[72]....
        /*0588*/ 	.word	0x00004a10
        /*058c*/ 	.word	0x000000ff
        /*0590*/ 	.word	0x00000058
        /*0594*/ 	.short	0x010b
        /*0596*/ 	.byte	0x06
	.zero		1


	//   ....[73]....
        /*0598*/ 	.word	0x00004a20
        /*059c*/ 	.word	0x000000ff
        /*05a0*/ 	.word	0x00000000
        /*05a4*/ 	.short	0x0101
        /*05a6*/ 	.byte	0x08
	.zero		1


	//   ....[74]....
        /*05a8*/ 	.word	0x00004a30
        /*05ac*/ 	.word	0x000000ff
        /*05b0*/ 	.word	0x00000080
        /*05b4*/ 	.short	0x010a
        /*05b6*/ 	.byte	0x06
	.zero		1


	//   ....[75]....
        /*05b8*/ 	.word	0x00004bb0
        /*05bc*/ 	.word	0x000000ff
        /*05c0*/ 	.word	0x00000060
        /*05c4*/ 	.short	0x010b
        /*05c6*/ 	.byte	0x06
	.zero		1


	//   ....[76]....
        /*05c8*/ 	.word	0x00004bf0
        /*05cc*/ 	.word	0x000000ff
        /*05d0*/ 	.word	0x00000000
        /*05d4*/ 	.short	0x0101
        /*05d6*/ 	.byte	0x0e
	.zero		1


	//   ....[77]....
        /*05d8*/ 	.word	0x00004c30
        /*05dc*/ 	.word	0x000000ff
        /*05e0*/ 	.word	0x00000088
        /*05e4*/ 	.short	0x010a
        /*05e6*/ 	.byte	0x06
	.zero		1


	//   ....[78]....
        /*05e8*/ 	.word	0x00004e80
        /*05ec*/ 	.word	0x000000ff
        /*05f0*/ 	.word	0x00000068
        /*05f4*/ 	.short	0x010b
        /*05f6*/ 	.byte	0x06
	.zero		1


	//   ....[79]....
        /*05f8*/ 	.word	0x00004ea0
        /*05fc*/ 	.word	0x000000ff
        /*0600*/ 	.word	0x00000000
        /*0604*/ 	.short	0x0101
        /*0606*/ 	.byte	0x07
	.zero		1


	//   ....[80]....
        /*0608*/ 	.word	0x00004ed0
        /*060c*/ 	.word	0x000000ff
        /*0610*/ 	.word	0x00000070
        /*0614*/ 	.short	0x010a
        /*0616*/ 	.byte	0x06
	.zero		1


	//   ....[81]....
        /*0618*/ 	.word	0x00004ef0
        /*061c*/ 	.word	0x000000ff
        /*0620*/ 	.word	0x00000078
        /*0624*/ 	.short	0x010a
        /*0626*/ 	.byte	0x06
	.zero		1


	//   ....[82]....
        /*0628*/ 	.word	0x00004f10
        /*062c*/ 	.word	0x000000ff
        /*0630*/ 	.word	0x00000080
        /*0634*/ 	.short	0x010a
        /*0636*/ 	.byte	0x06
	.zero		1


	//   ....[83]....
        /*0638*/ 	.word	0x00004f50
        /*063c*/ 	.word	0x00000000
        /*0640*/ 	.word	0x00000088
        /*0644*/ 	.short	0x010a
        /*0646*/ 	.byte	0xff
	.zero		1


	//   ....[84]....
        /*0648*/ 	.word	0x00005280
        /*064c*/ 	.word	0x00000000
        /*0650*/ 	.word	0x000000a0
        /*0654*/ 	.short	0x010a
        /*0656*/ 	.byte	0xff
	.zero		1


	//   ....[85]....
        /*0658*/ 	.word	0x00005390
        /*065c*/ 	.word	0x00000000
        /*0660*/ 	.word	0x00000000
        /*0664*/ 	.short	0x0101
        /*0666*/ 	.byte	0xff
	.zero		1


	//   ....[86]....
        /*0668*/ 	.word	0x00005dc0
        /*066c*/ 	.word	0x000000ff
        /*0670*/ 	.word	0x00000050
        /*0674*/ 	.short	0x010a
        /*0676*/ 	.byte	0x30
	.zero		1


	//   ....[87]....
        /*0678*/ 	.word	0x00005e00
        /*067c*/ 	.word	0x00000040
        /*0680*/ 	.word	0x000000c0
        /*0684*/ 	.short	0x010a
        /*0686*/ 	.byte	0xff
	.zero		1


	//   ....[88]....
        /*0688*/ 	.word	0x00005ef0
        /*068c*/ 	.word	0x000000ff
        /*0690*/ 	.word	0x00000050
        /*0694*/ 	.short	0x010a
        /*0696*/ 	.byte	0x30
	.zero		1


	//   ....[89]....
        /*0698*/ 	.word	0x00005fe0
        /*069c*/ 	.word	0x00000040
        /*06a0*/ 	.word	0x000000c0
        /*06a4*/ 	.short	0x010a
        /*06a6*/ 	.byte	0xff
	.zero		1


	//   ....[90]....
        /*06a8*/ 	.word	0x00006ab0
        /*06ac*/ 	.word	0x00000000
        /*06b0*/ 	.word	0x00000000
        /*06b4*/ 	.short	0x0101
        /*06b6*/ 	.byte	0xff
	.zero		1


	//   ....[91]....
        /*06b8*/ 	.word	0x00006ac0
        /*06bc*/ 	.word	0x00000002
        /*06c0*/ 	.word	0x00000050
        /*06c4*/ 	.short	0x010a
        /*06c6*/ 	.byte	0xff
	.zero		1


	//   ....[92]....
        /*06c8*/ 	.word	0x00006ba0
        /*06cc*/ 	.word	0x00000002
        /*06d0*/ 	.word	0x00000050
        /*06d4*/ 	.short	0x010a
        /*06d6*/ 	.byte	0xff
	.zero		1


	//   ....[93]....
        /*06d8*/ 	.word	0x00007700
        /*06dc*/ 	.word	0x00000048
        /*06e0*/ 	.word	0x00000000
        /*06e4*/ 	.short	0x0101
        /*06e6*/ 	.byte	0xff
	.zero		1


	//   ....[94]....
        /*06e8*/ 	.word	0x00007720
        /*06ec*/ 	.word	0x00000000
        /*06f0*/ 	.word	0x00000050
        /*06f4*/ 	.short	0x010a
        /*06f6*/ 	.byte	0xff
	.zero		1


	//   ....[95]....
        /*06f8*/ 	.word	0x000077f0
        /*06fc*/ 	.word	0x00000000
        /*0700*/ 	.word	0x00000050
        /*0704*/ 	.short	0x010a
        /*0706*/ 	.byte	0xff
	.zero		1


	//   ....[96]....
        /*0708*/ 	.word	0x00008350
        /*070c*/ 	.word	0x00000048
        /*0710*/ 	.word	0x00000000
        /*0714*/ 	.short	0x0101
        /*0716*/ 	.byte	0xff
	.zero		1


	//   ....[97]....
        /*0718*/ 	.word	0x00008370
        /*071c*/ 	.word	0x00000000
        /*0720*/ 	.word	0x00000050
        /*0724*/ 	.short	0x010a
        /*0726*/ 	.byte	0xff
	.zero		1


	//   ....[98]....
        /*0728*/ 	.word	0x00008440
        /*072c*/ 	.word	0x00000000
        /*0730*/ 	.word	0x00000050
        /*0734*/ 	.short	0x010a
        /*0736*/ 	.byte	0xff
	.zero		1


	//   ....[99]....
        /*0738*/ 	.word	0x000087a0
        /*073c*/ 	.word	0x000000ff
        /*0740*/ 	.word	0x00000000
        /*0744*/ 	.short	0x0101
        /*0746*/ 	.byte	0x05
	.zero		1


	//   ....[100]....
        /*0748*/ 	.word	0x00009000
        /*074c*/ 	.word	0x00000000
        /*0750*/ 	.word	0x00000000
        /*0754*/ 	.short	0x0101
        /*0756*/ 	.byte	0xff
	.zero		1


	//   ....[101]....
        /*0758*/ 	.word	0x00009290
        /*075c*/ 	.word	0x000000ff
        /*0760*/ 	.word	0x00000000
        /*0764*/ 	.short	0x0101
        /*0766*/ 	.byte	0x04
	.zero		1


	//   ....[102]....
        /*0768*/ 	.word	0x000092b0
        /*076c*/ 	.word	0x00000002
        /*0770*/ 	.word	0x000000f0
        /*0774*/ 	.short	0x010a
        /*0776*/ 	.byte	0xff
	.zero		1


	//   ....[103]....
        /*0778*/ 	.word	0x00009310
        /*077c*/ 	.word	0x00000002
        /*0780*/ 	.word	0x00000028
        /*0784*/ 	.short	0x010a
        /*0786*/ 	.byte	0xff
	.zero		1


	//   ....[104]....
        /*0788*/ 	.word	0x00009370
        /*078c*/ 	.word	0x00000002
        /*0790*/ 	.word	0x00000028
        /*0794*/ 	.short	0x010a
        /*0796*/ 	.byte	0xff
	.zero		1


	//   ....[105]....
        /*0798*/ 	.word	0x000093c0
        /*079c*/ 	.word	0x00000002
        /*07a0*/ 	.word	0x000000a0
        /*07a4*/ 	.short	0x010a
        /*07a6*/ 	.byte	0xff
	.zero		1


	//   ....[106]....
        /*07a8*/ 	.word	0x00009420
        /*07ac*/ 	.word	0x00000000
        /*07b0*/ 	.word	0x00000000
        /*07b4*/ 	.short	0x010a
        /*07b6*/ 	.byte	0xff
	.zero		1


	//   ....[107]....
        /*07b8*/ 	.word	0x00009480
        /*07bc*/ 	.word	0x00000000
        /*07c0*/ 	.word	0x00000000
        /*07c4*/ 	.short	0x010a
        /*07c6*/ 	.byte	0xff
	.zero		1


	//   ....[108]....
        /*07c8*/ 	.word	0x000094e0
        /*07cc*/ 	.word	0x00000000
        /*07d0*/ 	.word	0x00000000
        /*07d4*/ 	.short	0x010a
        /*07d6*/ 	.byte	0xff
	.zero		1


	//   ....[109]....
        /*07d8*/ 	.word	0x00009540
        /*07dc*/ 	.word	0x00000000
        /*07e0*/ 	.word	0x00000000
        /*07e4*/ 	.short	0x010a
        /*07e6*/ 	.byte	0xff
	.zero		1


	//   ....[110]....
        /*07e8*/ 	.word	0x00009590
        /*07ec*/ 	.word	0x00000000
        /*07f0*/ 	.word	0x000000e0
        /*07f4*/ 	.short	0x010a
        /*07f6*/ 	.byte	0xff
	.zero		1


	//   ....[111]....
        /*07f8*/ 	.word	0x000095f0
        /*07fc*/ 	.word	0x00000000
        /*0800*/ 	.word	0x000000b0
        /*0804*/ 	.short	0x010a
        /*0806*/ 	.byte	0xff
	.zero		1


	//   ....[112]....
        /*0808*/ 	.word	0x00009640
        /*080c*/ 	.word	0x00000000
        /*0810*/ 	.word	0x000000a0
        /*0814*/ 	.short	0x010a
        /*0816*/ 	.byte	0xff
	.zero		1


	//   ....[113]....
        /*0818*/ 	.word	0x000096a0
        /*081c*/ 	.word	0x00000000
        /*0820*/ 	.word	0x000000b0
        /*0824*/ 	.short	0x010a
        /*0826*/ 	.byte	0xff
	.zero		1


	//   ....[114]....
        /*0828*/ 	.word	0x000096f0
        /*082c*/ 	.word	0x00000000
        /*0830*/ 	.word	0x000000a0
        /*0834*/ 	.short	0x010a
        /*0836*/ 	.byte	0xff
	.zero		1


	//   ....[115]....
        /*0838*/ 	.word	0x00009750
        /*083c*/ 	.word	0x00000002
        /*0840*/ 	.word	0x000000d0
        /*0844*/ 	.short	0x010a
        /*0846*/ 	.byte	0xff
	.zero		1


	//   ....[116]....
        /*0848*/ 	.word	0x000097b0
        /*084c*/ 	.word	0x00000000
        /*0850*/ 	.word	0x00000000
        /*0854*/ 	.short	0x010a
        /*0856*/ 	.byte	0xff
	.zero		1


	//   ....[117]....
        /*0858*/ 	.word	0x00009810
        /*085c*/ 	.word	0x00000000
        /*0860*/ 	.word	0x00000000
        /*0864*/ 	.short	0x010a
        /*0866*/ 	.byte	0xff
	.zero		1


	//   ....[118]....
        /*0868*/ 	.word	0x00009870
        /*086c*/ 	.word	0x00000000
        /*0870*/ 	.word	0x00000000
        /*0874*/ 	.short	0x010a
        /*0876*/ 	.byte	0xff
	.zero		1


	//   ....[119]....
        /*0878*/ 	.word	0x000098c0
        /*087c*/ 	.word	0x00000000
        /*0880*/ 	.word	0x000000a0
        /*0884*/ 	.short	0x010a
        /*0886*/ 	.byte	0xff
	.zero		1


	//   ....[120]....
        /*0888*/ 	.word	0x00009920
        /*088c*/ 	.word	0x00000000
        /*0890*/ 	.word	0x00000098
        /*0894*/ 	.short	0x010a
        /*0896*/ 	.byte	0xff
	.zero		1


	//   ....[121]....
        /*0898*/ 	.word	0x00009980
        /*089c*/ 	.word	0x00000000
        /*08a0*/ 	.word	0x00000070
        /*08a4*/ 	.short	0x010a
        /*08a6*/ 	.byte	0xff
	.zero		1


	//   ....[122]....
        /*08a8*/ 	.word	0x000099e0
        /*08ac*/ 	.word	0x00000000
        /*08b0*/ 	.word	0x00000078
        /*08b4*/ 	.short	0x010a
        /*08b6*/ 	.byte	0xff
	.zero		1


	//   ....[123]....
        /*08b8*/ 	.word	0x00009a40
        /*08bc*/ 	.word	0x00000000
        /*08c0*/ 	.word	0x00000080
        /*08c4*/ 	.short	0x010a
        /*08c6*/ 	.byte	0xff
	.zero		1


	//   ....[124]....
        /*08c8*/ 	.word	0x00009aa0
        /*08cc*/ 	.word	0x00000000
        /*08d0*/ 	.word	0x00000088
        /*08d4*/ 	.short	0x010a
        /*08d6*/ 	.byte	0xff
	.zero		1


	//   ....[125]....
        /*08d8*/ 	.word	0x00009b00
        /*08dc*/ 	.word	0x00000000
        /*08e0*/ 	.word	0x00000070
        /*08e4*/ 	.short	0x010a
        /*08e6*/ 	.byte	0xff
	.zero		1


	//   ....[126]....
        /*08e8*/ 	.word	0x00009b60
        /*08ec*/ 	.word	0x00000000
        /*08f0*/ 	.word	0x00000078
        /*08f4*/ 	.short	0x010a
        /*08f6*/ 	.byte	0xff
	.zero		1


	//   ....[127]....
        /*08f8*/ 	.word	0x00009bc0
        /*08fc*/ 	.word	0x00000000
        /*0900*/ 	.word	0x00000080
        /*0904*/ 	.short	0x010a
        /*0906*/ 	.byte	0xff
	.zero		1


	//   ....[128]....
        /*0908*/ 	.word	0x00009c10
        /*090c*/ 	.word	0x00000000
        /*0910*/ 	.word	0x000000a0
        /*0914*/ 	.short	0x010a
        /*0916*/ 	.byte	0xff
	.zero		1


	//   ....[129]....
        /*0918*/ 	.word	0x00009c70
        /*091c*/ 	.word	0x00000002
        /*0920*/ 	.word	0x00000050
        /*0924*/ 	.short	0x010a
        /*0926*/ 	.byte	0xff
	.zero		1


	//   ....[130]....
        /*0928*/ 	.word	0x00009cc0
        /*092c*/ 	.word	0x00000040
        /*0930*/ 	.word	0x000000c0
        /*0934*/ 	.short	0x010a
        /*0936*/ 	.byte	0xff
	.zero		1


	//   ....[131]....
        /*0938*/ 	.word	0x00009d10
        /*093c*/ 	.word	0x00000002
        /*0940*/ 	.word	0x00000050
        /*0944*/ 	.short	0x010a
        /*0946*/ 	.byte	0xff
	.zero		1


	//   ....[132]....
        /*0948*/ 	.word	0x00009d60
        /*094c*/ 	.word	0x00000000
        /*0950*/ 	.word	0x00000050
        /*0954*/ 	.short	0x010a
        /*0956*/ 	.byte	0xff
	.zero		1


	//   ....[133]....
        /*0958*/ 	.word	0x00009db0
        /*095c*/ 	.word	0x00000000
        /*0960*/ 	.word	0x00000050
        /*0964*/ 	.short	0x010a
        /*0966*/ 	.byte	0xff
	.zero		1


	//----- nvinfo : EIATTR_NUM_MBARRIERS
	.align		4
.L_47:
        /*0968*/ 	.byte	0x03, 0x38
        /*096a*/ 	.short	0x0020


	//----- nvinfo : EIATTR_EXIT_INSTR_OFFSETS
	.align		4
        /*096c*/ 	.byte	0x04, 0x1c
        /*096e*/ 	.short	(.L_49 - .L_48)


	//   ....[0]....
.L_48:
        /*0970*/ 	.word	0x00002830


	//   ....[1]....
        /*0974*/ 	.word	0x00002d20


	//   ....[2]....
        /*0978*/ 	.word	0x00002d80


	//   ....[3]....
        /*097c*/ 	.word	0x00003f70


	//   ....[4]....
        /*0980*/ 	.word	0x00004f80


	//   ....[5]....
        /*0984*/ 	.word	0x00004fc0


	//   ....[6]....
        /*0988*/ 	.word	0x00009180


	//   ....[7]....
        /*098c*/ 	.word	0x00009200


	//   ....[8]....
        /*0990*/ 	.word	0x00009230


	//   ....[9]....
        /*0994*/ 	.word	0x000092a0


	//----- nvinfo : EIATTR_MAX_THREADS
	.align		4
.L_49:
        /*0998*/ 	.byte	0x04, 0x05
        /*099a*/ 	.short	(.L_51 - .L_50)
.L_50:
        /*099c*/ 	.word	0x00000100
        /*09a0*/ 	.word	0x00000001
        /*09a4*/ 	.word	0x00000001


	//----- nvinfo : EIATTR_CRS_STACK_SIZE
	.align		4
.L_51:
        /*09a8*/ 	.byte	0x04, 0x1e
        /*09aa*/ 	.short	(.L_53 - .L_52)
.L_52:
        /*09ac*/ 	.word	0x00000000


	//----- nvinfo : EIATTR_CBANK_PARAM_SIZE
	.align		4
.L_53:
        /*09b0*/ 	.byte	0x03, 0x19
        /*09b2*/ 	.short	0x0c00


	//----- nvinfo : EIATTR_PARAM_CBANK
	.align		4
        /*09b4*/ 	.byte	0x04, 0x0a
        /*09b6*/ 	.short	(.L_55 - .L_54)
	.align		4
.L_54:
        /*09b8*/ 	.word	index@(.nv.constant0._ZN7cutlass13device_kernelINS_4gemm6kernel13GemmUniversalIN4cute5tupleIJiiiiEEENS1_10collective13CollectiveMmaINS1_46MainloopSm100TmaUmmaWarpSpecializedBlockScaledILi5ELi2ELi2ENS5_IJNS4_1CILi1EEESB_SB_EEEEENS5_IJNSA_ILi128EEESE_NSA_ILi256EEEEEENS5_IJNS_12float_e2m1_tENS_13float_ue4m3_tEEEENS5_IJNS5_IJlSB_lEEENS4_6LayoutINS5_IJNS5_IJNS5_IJNSA_ILi32EEENSA_ILi4EEEEEEiEEENS5_IJNS5_IJNSA_ILi16EEESN_EEEiEEENS5_IJSB_iEEEEEENS5_IJSS_NS5_IJNS5_IJNSA_ILi0EEESB_EEENSA_ILi512EEEEEENS5_IJSV_iEEEEEEEEEEESJ_S12_NS4_8TiledMMAINS4_8MMA_AtomIJNS4_17SM100_MMA_MXF4_SSISH_SH_fSI_Li128ELi128ELi16ELNS4_4UMMA5MajorE0ELS17_0ELNS16_7ScaleInE0ELS18_0EEEEEENSL_ISC_NS5_IJSV_SV_SV_EEEEENS5_IJNS4_10UnderscoreES1D_S1D_EEEEENS5_IJNS4_13SM90_TMA_LOADES1G_EEENS5_IJNS4_14ComposedLayoutINS4_7SwizzleILi3ELi4ELi3EEENS4_18smem_ptr_flag_bitsILi4EEENSL_INS5_IJNSA_ILi8EEESF_EEENS5_IJSF_SB_EEEEEEENSL_INS5_IJNS5_IJNS5_IJSO_SB_EEESR_EEESB_NS5_IJSB_SN_EEEEEENS5_IJNS5_IJNS5_IJSR_SX_EEESW_EEESV_NS5_IJSN_SX_EEEEEEEEEEEvNS4_8identityES1H_S21_vS22_EENS_8epilogue10collective18CollectiveEpilogueINS24_23Sm100TmaWarpSpecializedILi4ELi2ELi32ELb1ELb0EEEJSG_NS5_IJNSL_ISE_SB_EENSL_ISM_SB_EEEEENS_10bfloat16_tESK_S2C_SK_NS24_6fusion15FusionCallbacksIS28_NS2D_17LinearCombinationIS2C_fS2C_fLNS_15FloatRoundStyleE2EEESG_S2B_JEEENS4_5SM1004TMEM4LOAD26SM100_TMEM_LOAD_32dp32b32xES1G_NS1I_INS1J_ILi2ELi4ELi3EEENS1L_ILi16EEENSL_INS5_IJS1N_SM_EEENS5_IJSM_SB_EEEEEEENS4_39AutoVectorizingCopyWithAssumedAlignmentILi128EEENS4_14SM90_TMA_STOREES2S_S2U_S2U_EEEvvEEEEvNT_6ParamsE)
        /*09bc*/ 	.short	0x0380
        /*09be*/ 	.short	0x0c00


	//----- nvinfo : EIATTR_SW_WAR
	.align		4
.L_55:
        /*09c0*/ 	.byte	0x04, 0x36
        /*09c2*/ 	.short	(.L_57 - .L_56)
.L_56:
        /*09c4*/ 	.word	0x00000008
.L_57:


//--------------------- .nv.callgraph             --------------------------
	.section	.nv.callgraph,"",@"SHT_CUDA_CALLGRAPH"
	.align	4
	.sectionentsize	8
	.align		4
        /*0000*/ 	.word	0x00000000
	.align		4
        /*0004*/ 	.word	0xffffffff
	.align		4
        /*0008*/ 	.word	index@(_ZN7cutlass13device_kernelINS_4gemm6kernel13GemmUniversalIN4cute5tupleIJiiiiEEENS1_10collective13CollectiveMmaINS1_46MainloopSm100TmaUmmaWarpSpecializedBlockScaledILi5ELi2ELi2ENS5_IJNS4_1CILi1EEESB_SB_EEEEENS5_IJNSA_ILi128EEESE_NSA_ILi256EEEEEENS5_IJNS_12float_e2m1_tENS_13float_ue4m3_tEEEENS5_IJNS5_IJlSB_lEEENS4_6LayoutINS5_IJNS5_IJNS5_IJNSA_ILi32EEENSA_ILi4EEEEEEiEEENS5_IJNS5_IJNSA_ILi16EEESN_EEEiEEENS5_IJSB_iEEEEEENS5_IJSS_NS5_IJNS5_IJNSA_ILi0EEESB_EEENSA_ILi512EEEEEENS5_IJSV_iEEEEEEEEEEESJ_S12_NS4_8TiledMMAINS4_8MMA_AtomIJNS4_17SM100_MMA_MXF4_SSISH_SH_fSI_Li128ELi128ELi16ELNS4_4UMMA5MajorE0ELS17_0ELNS16_7ScaleInE0ELS18_0EEEEEENSL_ISC_NS5_IJSV_SV_SV_EEEEENS5_IJNS4_10UnderscoreES1D_S1D_EEEEENS5_IJNS4_13SM90_TMA_LOADES1G_EEENS5_IJNS4_14ComposedLayoutINS4_7SwizzleILi3ELi4ELi3EEENS4_18smem_ptr_flag_bitsILi4EEENSL_INS5_IJNSA_ILi8EEESF_EEENS5_IJSF_SB_EEEEEEENSL_INS5_IJNS5_IJNS5_IJSO_SB_EEESR_EEESB_NS5_IJSB_SN_EEEEEENS5_IJNS5_IJNS5_IJSR_SX_EEESW_EEESV_NS5_IJSN_SX_EEEEEEEEEEEvNS4_8identityES1H_S21_vS22_EENS_8epilogue10collective18CollectiveEpilogueINS24_23Sm100TmaWarpSpecializedILi4ELi2ELi32ELb1ELb0EEEJSG_NS5_IJNSL_ISE_SB_EENSL_ISM_SB_EEEEENS_10bfloat16_tESK_S2C_SK_NS24_6fusion15FusionCallbacksIS28_NS2D_17LinearCombinationIS2C_fS2C_fLNS_15FloatRoundStyleE2EEESG_S2B_JEEENS4_5SM1004TMEM4LOAD26SM100_TMEM_LOAD_32dp32b32xES1G_NS1I_INS1J_ILi2ELi4ELi3EEENS1L_ILi16EEENSL_INS5_IJS1N_SM_EEENS5_IJSM_SB_EEEEEEENS4_39AutoVectorizingCopyWithAssumedAlignmentILi128EEENS4_14SM90_TMA_STOREES2S_S2U_S2U_EEEvvEEEEvNT_6ParamsE)
	.align		4
        /*000c*/ 	.word	index@(__assertfail)
	.align		4
        /*0010*/ 	.word	0x00000000
	.align		4
        /*0014*/ 	.word	0xfffffffe
	.align		4
        /*0018*/ 	.word	0x00000000
	.align		4
        /*001c*/ 	.word	0xfffffffd
	.align		4
        /*0020*/ 	.word	0x00000000
	.align		4
        /*0024*/ 	.word	0xfffffffc


//--------------------- .nv.constant4             --------------------------
	.section	.nv.constant4,"a",@progbits
	.align	8
	.align		8
.nv.constant4:
        /*0000*/ 	.dword	__assertfail
	.align		8
        /*0008*/ 	.dword	__unnamed_1
	.align		8
        /*0010*/ 	.dword	__unnamed_2
	.align		8
        /*0018*/ 	.dword	_ZN40_INTERNAL_09a1a8e8_4_k_cu_1b5b0fac_190924cuda3std3__45__cpo5beginE
	.align		8
        /*0020*/ 	.dword	_ZN40_INTERNAL_09a1a8e8_4_k_cu_1b5b0fac_190924cuda3std3__45__cpo3endE
	.align		8
        /*0028*/ 	.dword	_ZN40_INTERNAL_09a1a8e8_4_k_cu_1b5b0fac_190924cuda3std3__45__cpo6cbeginE
	.align		8
        /*0030*/ 	.dword	_ZN40_INTERNAL_09a1a8e8_4_k_cu_1b5b0fac_190924cuda3std3__45__cpo4cendE
	.align		8
        /*0038*/ 	.dword	_ZN40_INTERNAL_09a1a8e8_4_k_cu_1b5b0fac_190924cuda3std3__442_GLOBAL__N__09a1a8e8_4_k_cu_1b5b0fac_190926ignoreE
	.align		8
        /*0040*/ 	.dword	_ZN40_INTERNAL_09a1a8e8_4_k_cu_1b5b0fac_190924cuda3std3__419piecewise_constructE
	.align		8
        /*0048*/ 	.dword	_ZN40_INTERNAL_09a1a8e8_4_k_cu_1b5b0fac_190924cuda3std3__48in_placeE
	.align		8
        /*0050*/ 	.dword	_ZN40_INTERNAL_09a1a8e8_4_k_cu_1b5b0fac_190924cuda3std6ranges3__45__cpo4swapE
	.align		8
        /*0058*/ 	.dword	_ZN40_INTERNAL_09a1a8e8_4_k_cu_1b5b0fac_190924cuda3std6ranges3__45__cpo9iter_moveE
	.align		8
        /*0060*/ 	.dword	_ZN40_INTERNAL_09a1a8e8_4_k_cu_1b5b0fac_190924cute7productE
	.align		8
        /*0068*/ 	.dword	_ZN40_INTERNAL_09a1a8e8_4_k_cu_1b5b0fac_190924cute1_E
	.align		8
        /*0070*/ 	.dword	$str$25
	.align		8
        /*0078*/ 	.dword	$str$26
	.align		8
        /*0080*/ 	.dword	$str$29
	.align		8
        /*0088*/ 	.dword	$str$30


//--------------------- .text._ZN7cutlass13device_kernelINS_4gemm6kernel13GemmUniversalIN4cute5tupleIJiiiiEEENS1_10collective13CollectiveMmaINS1_46MainloopSm100TmaUmmaWarpSpecializedBlockScaledILi5ELi2ELi2ENS5_IJNS4_1CILi1EEESB_SB_EEEEENS5_IJNSA_ILi128EEESE_NSA_ILi256EEEEEENS5_IJNS_12float_e2m1_tENS_13float_ue4m3_tEEEENS5_IJNS5_IJlSB_lEEENS4_6LayoutINS5_IJNS5_IJNS5_IJNSA_ILi32EEENSA_ILi4EEEEEEiEEENS5_IJNS5_IJNSA_ILi16EEESN_EEEiEEENS5_IJSB_iEEEEEENS5_IJSS_NS5_IJNS5_IJNSA_ILi0EEESB_EEENSA_ILi512EEEEEENS5_IJSV_iEEEEEEEEEEESJ_S12_NS4_8TiledMMAINS4_8MMA_AtomIJNS4_17SM100_MMA_MXF4_SSISH_SH_fSI_Li128ELi128ELi16ELNS4_4UMMA5MajorE0ELS17_0ELNS16_7ScaleInE0ELS18_0EEEEEENSL_ISC_NS5_IJSV_SV_SV_EEEEENS5_IJNS4_10UnderscoreES1D_S1D_EEEEENS5_IJNS4_13SM90_TMA_LOADES1G_EEENS5_IJNS4_14ComposedLayoutINS4_7SwizzleILi3ELi4ELi3EEENS4_18smem_ptr_flag_bitsILi4EEENSL_INS5_IJNSA_ILi8EEESF_EEENS5_IJSF_SB_EEEEEEENSL_INS5_IJNS5_IJNS5_IJSO_SB_EEESR_EEESB_NS5_IJSB_SN_EEEEEENS5_IJNS5_IJNS5_IJSR_SX_EEESW_EEESV_NS5_IJSN_SX_EEEEEEEEEEEvNS4_8identityES1H_S21_vS22_EENS_8epilogue10collective18CollectiveEpilogueINS24_23Sm100TmaWarpSpecializedILi4ELi2ELi32ELb1ELb0EEEJSG_NS5_IJNSL_ISE_SB_EENSL_ISM_SB_EEEEENS_10bfloat16_tESK_S2C_SK_NS24_6fusion15FusionCallbacksIS28_NS2D_17LinearCombinationIS2C_fS2C_fLNS_15FloatRoundStyleE2EEESG_S2B_JEEENS4_5SM1004TMEM4LOAD26SM100_TMEM_LOAD_32dp32b32xES1G_NS1I_INS1J_ILi2ELi4ELi3EEENS1L_ILi16EEENSL_INS5_IJS1N_SM_EEENS5_IJSM_SB_EEEEEEENS4_39AutoVectorizingCopyWithAssumedAlignmentILi128EEENS4_14SM90_TMA_STOREES2S_S2U_S2U_EEEvvEEEEvNT_6ParamsE --------------------------
	.section	.text._ZN7cutlass13device_kernelINS_4gemm6kernel13GemmUniversalIN4cute5tupleIJiiiiEEENS1_10collective13CollectiveMmaINS1_46MainloopSm100TmaUmmaWarpSpecializedBlockScaledILi5ELi2ELi2ENS5_IJNS4_1CILi1EEESB_SB_EEEEENS5_IJNSA_ILi128EEESE_NSA_ILi256EEEEEENS5_IJNS_12float_e2m1_tENS_13float_ue4m3_tEEEENS5_IJNS5_IJlSB_lEEENS4_6LayoutINS5_IJNS5_IJNS5_IJNSA_ILi32EEENSA_ILi4EEEEEEiEEENS5_IJNS5_IJNSA_ILi16EEESN_EEEiEEENS5_IJSB_iEEEEEENS5_IJSS_NS5_IJNS5_IJNSA_ILi0EEESB_EEENSA_ILi512EEEEEENS5_IJSV_iEEEEEEEEEEESJ_S12_NS4_8TiledMMAINS4_8MMA_AtomIJNS4_17SM100_MMA_MXF4_SSISH_SH_fSI_Li128ELi128ELi16ELNS4_4UMMA5MajorE0ELS17_0ELNS16_7ScaleInE0ELS18_0EEEEEENSL_ISC_NS5_IJSV_SV_SV_EEEEENS5_IJNS4_10UnderscoreES1D_S1D_EEEEENS5_IJNS4_13SM90_TMA_LOADES1G_EEENS5_IJNS4_14ComposedLayoutINS4_7SwizzleILi3ELi4ELi3EEENS4_18smem_ptr_flag_bitsILi4EEENSL_INS5_IJNSA_ILi8EEESF_EEENS5_IJSF_SB_EEEEEEENSL_INS5_IJNS5_IJNS5_IJSO_SB_EEESR_EEESB_NS5_IJSB_SN_EEEEEENS5_IJNS5_IJNS5_IJSR_SX_EEESW_EEESV_NS5_IJSN_SX_EEEEEEEEEEEvNS4_8identityES1H_S21_vS22_EENS_8epilogue10collective18CollectiveEpilogueINS24_23Sm100TmaWarpSpecializedILi4ELi2ELi32ELb1ELb0EEEJSG_NS5_IJNSL_ISE_SB_EENSL_ISM_SB_EEEEENS_10bfloat16_tESK_S2C_SK_NS24_6fusion15FusionCallbacksIS28_NS2D_17LinearCombinationIS2C_fS2C_fLNS_15FloatRoundStyleE2EEESG_S2B_JEEENS4_5SM1004TMEM4LOAD26SM100_TMEM_LOAD_32dp32b32xES1G_NS1I_INS1J_ILi2ELi4ELi3EEENS1L_ILi16EEENSL_INS5_IJS1N_SM_EEENS5_IJSM_SB_EEEEEEENS4_39AutoVectorizingCopyWithAssumedAlignmentILi128EEENS4_14SM90_TMA_STOREES2S_S2U_S2U_EEEvvEEEEvNT_6ParamsE,"ax",@progbits
	.align	128
.text._ZN7cutlass13device_kernelINS_4gemm6kernel13GemmUniversalIN4cute5tupleIJiiiiEEENS1_10collective13CollectiveMmaINS1_46MainloopSm100TmaUmmaWarpSpecializedBlockScaledILi5ELi2ELi2ENS5_IJNS4_1CILi1EEESB_SB_EEEEENS5_IJNSA_ILi128EEESE_NSA_ILi256EEEEEENS5_IJNS_12float_e2m1_tENS_13float_ue4m3_tEEEENS5_IJNS5_IJlSB_lEEENS4_6LayoutINS5_IJNS5_IJNS5_IJNSA_ILi32EEENSA_ILi4EEEEEEiEEENS5_IJNS5_IJNSA_ILi16EEESN_EEEiEEENS5_IJSB_iEEEEEENS5_IJSS_NS5_IJNS5_IJNSA_ILi0EEESB_EEENSA_ILi512EEEEEENS5_IJSV_iEEEEEEEEEEESJ_S12_NS4_8TiledMMAINS4_8MMA_AtomIJNS4_17SM100_MMA_MXF4_SSISH_SH_fSI_Li128ELi128ELi16ELNS4_4UMMA5MajorE0ELS17_0ELNS16_7ScaleInE0ELS18_0EEEEEENSL_ISC_NS5_IJSV_SV_SV_EEEEENS5_IJNS4_10UnderscoreES1D_S1D_EEEEENS5_IJNS4_13SM90_TMA_LOADES1G_EEENS5_IJNS4_14ComposedLayoutINS4_7SwizzleILi3ELi4ELi3EEENS4_18smem_ptr_flag_bitsILi4EEENSL_INS5_IJNSA_ILi8EEESF_EEENS5_IJSF_SB_EEEEEEENSL_INS5_IJNS5_IJNS5_IJSO_SB_EEESR_EEESB_NS5_IJSB_SN_EEEEEENS5_IJNS5_IJNS5_IJSR_SX_EEESW_EEESV_NS5_IJSN_SX_EEEEEEEEEEEvNS4_8identityES1H_S21_vS22_EENS_8epilogue10collective18CollectiveEpilogueINS24_23Sm100TmaWarpSpecializedILi4ELi2ELi32ELb1ELb0EEEJSG_NS5_IJNSL_ISE_SB_EENSL_ISM_SB_EEEEENS_10bfloat16_tESK_S2C_SK_NS24_6fusion15FusionCallbacksIS28_NS2D_17LinearCombinationIS2C_fS2C_fLNS_15FloatRoundStyleE2EEESG_S2B_JEEENS4_5SM1004TMEM4LOAD26SM100_TMEM_LOAD_32dp32b32xES1G_NS1I_INS1J_ILi2ELi4ELi3EEENS1L_ILi16EEENSL_INS5_IJS1N_SM_EEENS5_IJSM_SB_EEEEEEENS4_39AutoVectorizingCopyWithAssumedAlignmentILi128EEENS4_14SM90_TMA_STOREES2S_S2U_S2U_EEEvvEEEEvNT_6ParamsE:
        .type           _ZN7cutlass13device_kernelINS_4gemm6kernel13GemmUniversalIN4cute5tupleIJiiiiEEENS1_10collective13CollectiveMmaINS1_46MainloopSm100TmaUmmaWarpSpecializedBlockScaledILi5ELi2ELi2ENS5_IJNS4_1CILi1EEESB_SB_EEEEENS5_IJNSA_ILi128EEESE_NSA_ILi256EEEEEENS5_IJNS_12float_e2m1_tENS_13float_ue4m3_tEEEENS5_IJNS5_IJlSB_lEEENS4_6LayoutINS5_IJNS5_IJNS5_IJNSA_ILi32EEENSA_ILi4EEEEEEiEEENS5_IJNS5_IJNSA_ILi16EEESN_EEEiEEENS5_IJSB_iEEEEEENS5_IJSS_NS5_IJNS5_IJNSA_ILi0EEESB_EEENSA_ILi512EEEEEENS5_IJSV_iEEEEEEEEEEESJ_S12_NS4_8TiledMMAINS4_8MMA_AtomIJNS4_17SM100_MMA_MXF4_SSISH_SH_fSI_Li128ELi128ELi16ELNS4_4UMMA5MajorE0ELS17_0ELNS16_7ScaleInE0ELS18_0EEEEEENSL_ISC_NS5_IJSV_SV_SV_EEEEENS5_IJNS4_10UnderscoreES1D_S1D_EEEEENS5_IJNS4_13SM90_TMA_LOADES1G_EEENS5_IJNS4_14ComposedLayoutINS4_7SwizzleILi3ELi4ELi3EEENS4_18smem_ptr_flag_bitsILi4EEENSL_INS5_IJNSA_ILi8EEESF_EEENS5_IJSF_SB_EEEEEEENSL_INS5_IJNS5_IJNS5_IJSO_SB_EEESR_EEESB_NS5_IJSB_SN_EEEEEENS5_IJNS5_IJNS5_IJSR_SX_EEESW_EEESV_NS5_IJSN_SX_EEEEEEEEEEEvNS4_8identityES1H_S21_vS22_EENS_8epilogue10collective18CollectiveEpilogueINS24_23Sm100TmaWarpSpecializedILi4ELi2ELi32ELb1ELb0EEEJSG_NS5_IJNSL_ISE_SB_EENSL_ISM_SB_EEEEENS_10bfloat16_tESK_S2C_SK_NS24_6fusion15FusionCallbacksIS28_NS2D_17LinearCombinationIS2C_fS2C_fLNS_15FloatRoundStyleE2EEESG_S2B_JEEENS4_5SM1004TMEM4LOAD26SM100_TMEM_LOAD_32dp32b32xES1G_NS1I_INS1J_ILi2ELi4ELi3EEENS1L_ILi16EEENSL_INS5_IJS1N_SM_EEENS5_IJSM_SB_EEEEEEENS4_39AutoVectorizingCopyWithAssumedAlignmentILi128EEENS4_14SM90_TMA_STOREES2S_S2U_S2U_EEEvvEEEEvNT_6ParamsE,@function
        .size           _ZN7cutlass13device_kernelINS_4gemm6kernel13GemmUniversalIN4cute5tupleIJiiiiEEENS1_10collective13CollectiveMmaINS1_46MainloopSm100TmaUmmaWarpSpecializedBlockScaledILi5ELi2ELi2ENS5_IJNS4_1CILi1EEESB_SB_EEEEENS5_IJNSA_ILi128EEESE_NSA_ILi256EEEEEENS5_IJNS_12float_e2m1_tENS_13float_ue4m3_tEEEENS5_IJNS5_IJlSB_lEEENS4_6LayoutINS5_IJNS5_IJNS5_IJNSA_ILi32EEENSA_ILi4EEEEEEiEEENS5_IJNS5_IJNSA_ILi16EEESN_EEEiEEENS5_IJSB_iEEEEEENS5_IJSS_NS5_IJNS5_IJNSA_ILi0EEESB_EEENSA_ILi512EEEEEENS5_IJSV_iEEEEEEEEEEESJ_S12_NS4_8TiledMMAINS4_8MMA_AtomIJNS4_17SM100_MMA_MXF4_SSISH_SH_fSI_Li128ELi128ELi16ELNS4_4UMMA5MajorE0ELS17_0ELNS16_7ScaleInE0ELS18_0EEEEEENSL_ISC_NS5_IJSV_SV_SV_EEEEENS5_IJNS4_10UnderscoreES1D_S1D_EEEEENS5_IJNS4_13SM90_TMA_LOADES1G_EEENS5_IJNS4_14ComposedLayoutINS4_7SwizzleILi3ELi4ELi3EEENS4_18smem_ptr_flag_bitsILi4EEENSL_INS5_IJNSA_ILi8EEESF_EEENS5_IJSF_SB_EEEEEEENSL_INS5_IJNS5_IJNS5_IJSO_SB_EEESR_EEESB_NS5_IJSB_SN_EEEEEENS5_IJNS5_IJNS5_IJSR_SX_EEESW_EEESV_NS5_IJSN_SX_EEEEEEEEEEEvNS4_8identityES1H_S21_vS22_EENS_8epilogue10collective18CollectiveEpilogueINS24_23Sm100TmaWarpSpecializedILi4ELi2ELi32ELb1ELb0EEEJSG_NS5_IJNSL_ISE_SB_EENSL_ISM_SB_EEEEENS_10bfloat16_tESK_S2C_SK_NS24_6fusion15FusionCallbacksIS28_NS2D_17LinearCombinationIS2C_fS2C_fLNS_15FloatRoundStyleE2EEESG_S2B_JEEENS4_5SM1004TMEM4LOAD26SM100_TMEM_LOAD_32dp32b32xES1G_NS1I_INS1J_ILi2ELi4ELi3EEENS1L_ILi16EEENSL_INS5_IJS1N_SM_EEENS5_IJSM_SB_EEEEEEENS4_39AutoVectorizingCopyWithAssumedAlignmentILi128EEENS4_14SM90_TMA_STOREES2S_S2U_S2U_EEEvvEEEEvNT_6ParamsE,(.L_x_177 - _ZN7cutlass13device_kernelINS_4gemm6kernel13GemmUniversalIN4cute5tupleIJiiiiEEENS1_10collective13CollectiveMmaINS1_46MainloopSm100TmaUmmaWarpSpecializedBlockScaledILi5ELi2ELi2ENS5_IJNS4_1CILi1EEESB_SB_EEEEENS5_IJNSA_ILi128EEESE_NSA_ILi256EEEEEENS5_IJNS_12float_e2m1_tENS_13float_ue4m3_tEEEENS5_IJNS5_IJlSB_lEEENS4_6LayoutINS5_IJNS5_IJNS5_IJNSA_ILi32EEENSA_ILi4EEEEEEiEEENS5_IJNS5_IJNSA_ILi16EEESN_EEEiEEENS5_IJSB_iEEEEEENS5_IJSS_NS5_IJNS5_IJNSA_ILi0EEESB_EEENSA_ILi512EEEEEENS5_IJSV_iEEEEEEEEEEESJ_S12_NS4_8TiledMMAINS4_8MMA_AtomIJNS4_17SM100_MMA_MXF4_SSISH_SH_fSI_Li128ELi128ELi16ELNS4_4UMMA5MajorE0ELS17_0ELNS16_7ScaleInE0ELS18_0EEEEEENSL_ISC_NS5_IJSV_SV_SV_EEEEENS5_IJNS4_10UnderscoreES1D_S1D_EEEEENS5_IJNS4_13SM90_TMA_LOADES1G_EEENS5_IJNS4_14ComposedLayoutINS4_7SwizzleILi3ELi4ELi3EEENS4_18smem_ptr_flag_bitsILi4EEENSL_INS5_IJNSA_ILi8EEESF_EEENS5_IJSF_SB_EEEEEEENSL_INS5_IJNS5_IJNS5_IJSO_SB_EEESR_EEESB_NS5_IJSB_SN_EEEEEENS5_IJNS5_IJNS5_IJSR_SX_EEESW_EEESV_NS5_IJSN_SX_EEEEEEEEEEEvNS4_8identityES1H_S21_vS22_EENS_8epilogue10collective18CollectiveEpilogueINS24_23Sm100TmaWarpSpecializedILi4ELi2ELi32ELb1ELb0EEEJSG_NS5_IJNSL_ISE_SB_EENSL_ISM_SB_EEEEENS_10bfloat16_tESK_S2C_SK_NS24_6fusion15FusionCallbacksIS28_NS2D_17LinearCombinationIS2C_fS2C_fLNS_15FloatRoundStyleE2EEESG_S2B_JEEENS4_5SM1004TMEM4LOAD26SM100_TMEM_LOAD_32dp32b32xES1G_NS1I_INS1J_ILi2ELi4ELi3EEENS1L_ILi16EEENSL_INS5_IJS1N_SM_EEENS5_IJSM_SB_EEEEEEENS4_39AutoVectorizingCopyWithAssumedAlignmentILi128EEENS4_14SM90_TMA_STOREES2S_S2U_S2U_EEEvvEEEEvNT_6ParamsE)
        .other          _ZN7cutlass13device_kernelINS_4gemm6kernel13GemmUniversalIN4cute5tupleIJiiiiEEENS1_10collective13CollectiveMmaINS1_46MainloopSm100TmaUmmaWarpSpecializedBlockScaledILi5ELi2ELi2ENS5_IJNS4_1CILi1EEESB_SB_EEEEENS5_IJNSA_ILi128EEESE_NSA_ILi256EEEEEENS5_IJNS_12float_e2m1_tENS_13float_ue4m3_tEEEENS5_IJNS5_IJlSB_lEEENS4_6LayoutINS5_IJNS5_IJNS5_IJNSA_ILi32EEENSA_ILi4EEEEEEiEEENS5_IJNS5_IJNSA_ILi16EEESN_EEEiEEENS5_IJSB_iEEEEEENS5_IJSS_NS5_IJNS5_IJNSA_ILi0EEESB_EEENSA_ILi512EEEEEENS5_IJSV_iEEEEEEEEEEESJ_S12_NS4_8TiledMMAINS4_8MMA_AtomIJNS4_17SM100_MMA_MXF4_SSISH_SH_fSI_Li128ELi128ELi16ELNS4_4UMMA5MajorE0ELS17_0ELNS16_7ScaleInE0ELS18_0EEEEEENSL_ISC_NS5_IJSV_SV_SV_EEEEENS5_IJNS4_10UnderscoreES1D_S1D_EEEEENS5_IJNS4_13SM90_TMA_LOADES1G_EEENS5_IJNS4_14ComposedLayoutINS4_7SwizzleILi3ELi4ELi3EEENS4_18smem_ptr_flag_bitsILi4EEENSL_INS5_IJNSA_ILi8EEESF_EEENS5_IJSF_SB_EEEEEEENSL_INS5_IJNS5_IJNS5_IJSO_SB_EEESR_EEESB_NS5_IJSB_SN_EEEEEENS5_IJNS5_IJNS5_IJSR_SX_EEESW_EEESV_NS5_IJSN_SX_EEEEEEEEEEEvNS4_8identityES1H_S21_vS22_EENS_8epilogue10collective18CollectiveEpilogueINS24_23Sm100TmaWarpSpecializedILi4ELi2ELi32ELb1ELb0EEEJSG_NS5_IJNSL_ISE_SB_EENSL_ISM_SB_EEEEENS_10bfloat16_tESK_S2C_SK_NS24_6fusion15FusionCallbacksIS28_NS2D_17LinearCombinationIS2C_fS2C_fLNS_15FloatRoundStyleE2EEESG_S2B_JEEENS4_5SM1004TMEM4LOAD26SM100_TMEM_LOAD_32dp32b32xES1G_NS1I_INS1J_ILi2ELi4ELi3EEENS1L_ILi16EEENSL_INS5_IJS1N_SM_EEENS5_IJSM_SB_EEEEEEENS4_39AutoVectorizingCopyWithAssumedAlignmentILi128EEENS4_14SM90_TMA_STOREES2S_S2U_S2U_EEEvvEEEEvNT_6ParamsE,@"STO_CUDA_ENTRY STV_DEFAULT"
_ZN7cutlass13device_kernelINS_4gemm6kernel13GemmUniversalIN4cute5tupleIJiiiiEEENS1_10collective13CollectiveMmaINS1_46MainloopSm100TmaUmmaWarpSpecializedBlockScaledILi5ELi2ELi2ENS5_IJNS4_1CILi1EEESB_SB_EEEEENS5_IJNSA_ILi128EEESE_NSA_ILi256EEEEEENS5_IJNS_12float_e2m1_tENS_13float_ue4m3_tEEEENS5_IJNS5_IJlSB_lEEENS4_6LayoutINS5_IJNS5_IJNS5_IJNSA_ILi32EEENSA_ILi4EEEEEEiEEENS5_IJNS5_IJNSA_ILi16EEESN_EEEiEEENS5_IJSB_iEEEEEENS5_IJSS_NS5_IJNS5_IJNSA_ILi0EEESB_EEENSA_ILi512EEEEEENS5_IJSV_iEEEEEEEEEEESJ_S12_NS4_8TiledMMAINS4_8MMA_AtomIJNS4_17SM100_MMA_MXF4_SSISH_SH_fSI_Li128ELi128ELi16ELNS4_4UMMA5MajorE0ELS17_0ELNS16_7ScaleInE0ELS18_0EEEEEENSL_ISC_NS5_IJSV_SV_SV_EEEEENS5_IJNS4_10UnderscoreES1D_S1D_EEEEENS5_IJNS4_13SM90_TMA_LOADES1G_EEENS5_IJNS4_14ComposedLayoutINS4_7SwizzleILi3ELi4ELi3EEENS4_18smem_ptr_flag_bitsILi4EEENSL_INS5_IJNSA_ILi8EEESF_EEENS5_IJSF_SB_EEEEEEENSL_INS5_IJNS5_IJNS5_IJSO_SB_EEESR_EEESB_NS5_IJSB_SN_EEEEEENS5_IJNS5_IJNS5_IJSR_SX_EEESW_EEESV_NS5_IJSN_SX_EEEEEEEEEEEvNS4_8identityES1H_S21_vS22_EENS_8epilogue10collective18CollectiveEpilogueINS24_23Sm100TmaWarpSpecializedILi4ELi2ELi32ELb1ELb0EEEJSG_NS5_IJNSL_ISE_SB_EENSL_ISM_SB_EEEEENS_10bfloat16_tESK_S2C_SK_NS24_6fusion15FusionCallbacksIS28_NS2D_17LinearCombinationIS2C_fS2C_fLNS_15FloatRoundStyleE2EEESG_S2B_JEEENS4_5SM1004TMEM4LOAD26SM100_TMEM_LOAD_32dp32b32xES1G_NS1I_INS1J_ILi2ELi4ELi3EEENS1L_ILi16EEENSL_INS5_IJS1N_SM_EEENS5_IJSM_SB_EEEEEEENS4_39AutoVectorizingCopyWithAssumedAlignmentILi128EEENS4_14SM90_TMA_STOREES2S_S2U_S2U_EEEvvEEEEvNT_6ParamsE:
[----:B------:R-:W1:Y:S01]  /*0000*/  LDC R1, c[0x0][0x37c] ;  /* 0x0000df00ff017b82 */ /* 0x000e620000000800 */
[----:B------:R-:W2:Y:S01]  /*0010*/  S2R R101, SR_TID.X ;  /* 0x0000000000657919 */ /* 0x000ea20000002100 */
[----:B------:R-:W3:Y:S01]  /*0020*/  LDCU.64 UR4, c[0x0][0xc90] ;  /* 0x00019200ff0477ac */ /* 0x000ee20008000a00 */
[----:B------:R-:W-:Y:S02]  /*0030*/  PRMT R88, RZ, 0x7610, R88 ;  /* 0x00007610ff587816 */ /* 0x000fe40000000058 */
[----:B------:R-:W-:Y:S01]  /*0040*/  ELECT P5, URZ, PT ;  /* 0x0000000000ff782f */ /* 0x000fe200038a0000 */
[----:B------:R-:W4:Y:S01]  /*0050*/  LDCU.64 UR46, c[0x0][0x358] ;  /* 0x00006b00ff2e77ac */ /* 0x000f220008000a00 */
[----:B---3--:R-:W-:-:S04]  /*0060*/  UISETP.NE.U32.AND UP0, UPT, UR4, URZ, UPT ;  /* 0x000000ff0400728c */ /* 0x008fc8000bf05070 */
[----:B------:R-:W-:Y:S01]  /*0070*/  UISETP.NE.AND.EX UP0, UPT, UR5, URZ, UPT, UP0 ;  /* 0x000000ff0500728c */ /* 0x000fe2000bf05300 */
[----:B--2---:R-:W-:-:S05]  /*0080*/  SHF.R.U32.HI R92, RZ, 0x5, R101 ;  /* 0x00000005ff5c7819 */ /* 0x004fca0000011665 */
[----:B------:R-:W2:Y:S02]  /*0090*/  SHFL.IDX PT, R0, R92, RZ, 0x1f ;  /* 0x00001fff5c007589 */ /* 0x000ea400000e0000 */
[----:B--2---:R-:W-:Y:S01]  /*00a0*/  R2UR UR10, R0 ;  /* 0x00000000000a72ca */ /* 0x004fe200000e0000 */
[----:B-1--4-:R-:W-:-:S14]  /*00b0*/  BRA.U UP0, `(.L_x_0) ;  /* 0x00000001002c7547 */ /* 0x012fdc000b800000 */
[----:B------:R-:W1:Y:S02]  /*00c0*/  LDCU.64 UR6, c[0x0][0xc88] ;  /* 0x00019100ff0677ac */ /* 0x000e640008000a00 */
[----:B-1----:R-:W-:-:S04]  /*00d0*/  UISETP.NE.U32.AND UP0, UPT, UR6, URZ, UPT ;  /* 0x000000ff0600728c */ /* 0x002fc8000bf05070 */
[----:B------:R-:W-:-:S09]  /*00e0*/  UISETP.NE.AND.EX UP0, UPT, UR7, URZ, UPT, UP0 ;  /* 0x000000ff0700728c */ /* 0x000fd2000bf05300 */
[----:B------:R-:W-:Y:S05]  /*00f0*/  BRA.U !UP0, `(.L_x_1) ;  /* 0x0000000108107547 */ /* 0x000fea000b800000 */
[----:B------:R-:W1:Y:S02]  /*0100*/  LDC.64 R2, c[0x0][0xc88] ;  /* 0x00032200ff027b82 */ /* 0x000e640000000a00 */
[----:B-1----:R1:W5:Y:S01]  /*0110*/  LDG.E R49, desc[UR46][R2.64] ;  /* 0x0000002e02317981 */ /* 0x002362000c1e1900 */
[----:B------:R-:W-:Y:S01]  /*0120*/  HFMA2 R88, -RZ, RZ, 0, 5.9604644775390625e-08 ;  /* 0x00000001ff587431 */ /* 0x000fe200000001ff */
[----:B------:R-:W-:Y:S05]  /*0130*/  BRA `(.L_x_0) ;  /* 0x00000000000c7947 */ /* 0x000fea0003800000 */
.L_x_1:
[----:B------:R-:W1:Y:S01]  /*0140*/  LDCU UR6, c[0x0][0xc80] ;  /* 0x00019000ff0677ac */ /* 0x000e620008000800 */
[----:B------:R-:W-:Y:S01]  /*0150*/  HFMA2 R88, -RZ, RZ, 0, 5.9604644775390625e-08 ;  /* 0x00000001ff587431 */ /* 0x000fe200000001ff */
[----:B-1----:R-:W-:-:S07]  /*0160*/  MOV R49, UR6 ;  /* 0x0000000600317c02 */ /* 0x002fce0008000f00 */
.L_x_0:
[----:B------:R-:W2:Y:S02]  /*0170*/  LDCU.64 UR6, c[0x0][0xcb0] ;  /* 0x00019600ff0677ac */ /* 0x000ea40008000a00 */
[----:B--2---:R-:W-:-:S04]  /*0180*/  UISETP.NE.U32.AND UP0, UPT, UR6, URZ, UPT ;  /* 0x000000ff0600728c */ /* 0x004fc8000bf05070 */
[----:B------:R-:W-:-:S09]  /*0190*/  UISETP.NE.AND.EX UP0, UPT, UR7, URZ, UPT, UP0 ;  /* 0x000000ff0700728c */ /* 0x000fd2000bf05300 */
[----:B------:R-:W-:Y:S05]  /*01a0*/  BRA.U UP0, `(.L_x_2) ;  /* 0x0000000100247547 */ /* 0x000fea000b800000 */
[----:B------:R-:W2:Y:S02]  /*01b0*/  LDCU.64 UR6, c[0x0][0xca8] ;  /* 0x00019500ff0677ac */ /* 0x000ea40008000a00 */
[----:B--2---:R-:W-:-:S04]  /*01c0*/  UISETP.NE.U32.AND UP0, UPT, UR6, URZ, UPT ;  /* 0x000000ff0600728c */ /* 0x004fc8000bf05070 */
[----:B------:R-:W-:-:S09]  /*01d0*/  UISETP.NE.AND.EX UP0, UPT, UR7, URZ, UPT, UP0 ;  /* 0x000000ff0700728c */ /* 0x000fd2000bf05300 */
[----:B------:R-:W-:Y:S05]  /*01e0*/  BRA.U !UP0, `(.L_x_3) ;  /* 0x00000001080c7547 */ /* 0x000fea000b800000 */
[----:B-1----:R-:W1:Y:S02]  /*01f0*/  LDC.64 R2, c[0x0][0xca8] ;  /* 0x00032a00ff027b82 */ /* 0x002e640000000a00 */
[----:B-1----:R2:W5:Y:S01]  /*0200*/  LDG.E R47, desc[UR46][R2.64] ;  /* 0x0000002e022f7981 */ /* 0x002562000c1e1900 */
[----:B------:R-:W-:Y:S05]  /*0210*/  BRA `(.L_x_2) ;  /* 0x0000000000087947 */ /* 0x000fea0003800000 */
.L_x_3:
[----:B------:R-:W2:Y:S02]  /*0220*/  LDCU UR6, c[0x0][0xca0] ;  /* 0x00019400ff0677ac */ /* 0x000ea40008000800 */
[----:B--2---:R-:W-:Y:S02]  /*0230*/  MOV R47, UR6 ;  /* 0x00000006002f7c02 */ /* 0x004fe40008000f00 */
.L_x_2:
[----:B------:R-:W-:Y:S01]  /*0240*/  IMAD.U32 R0, RZ, RZ, UR10 ;  /* 0x0000000aff007e24 */ /* 0x000fe2000f8e00ff */
[----:B------:R-:W-:Y:S04]  /*0250*/  BSSY.RECONVERGENT B0, `(.L_x_4) ;  /* 0x0000012000007945 */ /* 0x000fe80003800200 */
[C---:B------:R-:W-:Y:S02]  /*0260*/  ISETP.NE.OR P1, PT, R0.reuse, 0x1, !P5 ;  /* 0x000000010000780c */ /* 0x040fe40006f25670 */
[----:B------:R-:W-:-:S11]  /*0270*/  ISETP.NE.OR P0, PT, R0, 0x3, !P5 ;  /* 0x000000030000780c */ /* 0x000fd60006f05670 */
[----:B------:R-:W-:Y:S05]  /*0280*/  @P1 BRA `(.L_x_5) ;  /* 0x0000000000381947 */ /* 0x000fea0003800000 */
[----:B------:R-:W3:Y:S02]  /*0290*/  LDCU.64 UR6, c[0x0][0x348] ;  /* 0x00006900ff0677ac */ /* 0x000ee40008000a00 */
[----:B---3--:R-:W-:Y:S02]  /*02a0*/  UIADD3 UR14, UP3, UPT, UR6, 0x80, URZ ;  /* 0x00000080060e7890 */ /* 0x008fe4000ff7e0ff */
[----:B------:R-:W-:Y:S02]  /*02b0*/  UIADD3 UR12, UP2, UPT, UR6, 0x180, URZ ;  /* 0x00000180060c7890 */ /* 0x000fe4000ff5e0ff */
[----:B------:R-:W-:Y:S02]  /*02c0*/  UIADD3 UR8, UP1, UPT, UR6, 0x280, URZ ;  /* 0x0000028006087890 */ /* 0x000fe4000ff3e0ff */
[----:B------:R-:W-:Y:S02]  /*02d0*/  UIADD3 UR6, UP0, UPT, UR6, 0x380, URZ ;  /* 0x0000038006067890 */ /* 0x000fe4000ff1e0ff */
[----:B------:R-:W-:-:S02]  /*02e0*/  UIADD3.X UR15, UPT, UPT, URZ, UR7, URZ, UP3, !UPT ;  /* 0x00000007ff0f7290 */ /* 0x000fc40009ffe4ff */
[----:B------:R-:W-:Y:S02]  /*02f0*/  UIADD3.X UR13, UPT, UPT, URZ, UR7, URZ, UP2, !UPT ;  /* 0x00000007ff0d7290 */ /* 0x000fe400097fe4ff */
[----:B------:R-:W-:Y:S02]  /*0300*/  UIADD3.X UR9, UPT, UPT, URZ, UR7, URZ, UP1, !UPT ;  /* 0x00000007ff097290 */ /* 0x000fe40008ffe4ff */
[----:B------:R-:W-:-:S03]  /*0310*/  UIADD3.X UR7, UPT, UPT, URZ, UR7, URZ, UP0, !UPT ;  /* 0x00000007ff077290 */ /* 0x000fc600087fe4ff */
[----:B------:R3:W-:Y:S02]  /*0320*/  UTMACCTL.PF [UR14] ;  /* 0x000000000e0079b9 */ /* 0x0007e40008040000 */
[----:B------:R3:W-:Y:S02]  /*0330*/  UTMACCTL.PF [UR12] ;  /* 0x000000000c0079b9 */ /* 0x0007e40008040000 */
[----:B------:R3:W-:Y:S02]  /*0340*/  UTMACCTL.PF [UR8] ;  /* 0x00000000080079b9 */ /* 0x0007e40008040000 */
[----:B------:R3:W-:Y:S02]  /*0350*/  UTMACCTL.PF [UR6] ;  /* 0x00000000060079b9 */ /* 0x0007e40008040000 */
[----:B---3--:R-:W-:Y:S01]  /*0360*/  NOP ;  /* 0x0000000000007918 */ /* 0x008fe20000000000 */
.L_x_5:
[----:B------:R-:W-:Y:S05]  /*0370*/  BSYNC.RECONVERGENT B0 ;  /* 0x0000000000007941 */ /* 0x000fea0003800200 */
.L_x_4:
[----:B------:R-:W-:Y:S04]  /*0380*/  BSSY.RECONVERGENT B0, `(.L_x_6) ;  /* 0x000000a000007945 */ /* 0x000fe80003800200 */
[----:B------:R-:W-:Y:S05]  /*0390*/  @P0 BRA `(.L_x_7) ;  /* 0x0000000000200947 */ /* 0x000fea0003800000 */
[----:B------:R-:W3:Y:S02]  /*03a0*/  LDCU.64 UR6, c[0x0][0x348] ;  /* 0x00006900ff0677ac */ /* 0x000ee40008000a00 */
[----:B---3--:R-:W-:Y:S02]  /*03b0*/  UIADD3 UR8, UP1, UPT, UR6, 0x980, URZ ;  /* 0x0000098006087890 */ /* 0x008fe4000ff3e0ff */
[----:B------:R-:W-:Y:S02]  /*03c0*/  UIADD3 UR6, UP0, UPT, UR6, 0xa80, URZ ;  /* 0x00000a8006067890 */ /* 0x000fe4000ff1e0ff */
[----:B------:R-:W-:Y:S02]  /*03d0*/  UIADD3.X UR9, UPT, UPT, URZ, UR7, URZ, UP1, !UPT ;  /* 0x00000007ff097290 */ /* 0x000fe40008ffe4ff */
[----:B------:R-:W-:-:S07]  /*03e0*/  UIADD3.X UR7, UPT, UPT, URZ, UR7, URZ, UP0, !UPT ;  /* 0x00000007ff077290 */ /* 0x000fce00087fe4ff */
[----:B------:R3:W-:Y:S02]  /*03f0*/  UTMACCTL.PF [UR8] ;  /* 0x00000000080079b9 */ /* 0x0007e40008040000 */
[----:B------:R3:W-:Y:S02]  /*0400*/  UTMACCTL.PF [UR6] ;  /* 0x00000000060079b9 */ /* 0x0007e40008040000 */
[----:B---3--:R-:W-:Y:S01]  /*0410*/  NOP ;  /* 0x0000000000007918 */ /* 0x008fe20000000000 */
.L_x_7:
[----:B------:R-:W-:Y:S05]  /*0420*/  BSYNC.RECONVERGENT B0 ;  /* 0x0000000000007941 */ /* 0x000fea0003800200 */
.L_x_6:
[----:B------:R-:W3:Y:S01]  /*0430*/  LDCU.64 UR6, c[0x0][0xc88] ;  /* 0x00019100ff0677ac */ /* 0x000ee20008000a00 */
[----:B------:R-:W-:Y:S02]  /*0440*/  UISETP.EQ.U32.AND UP1, UPT, UR4, URZ, UPT ;  /* 0x000000ff0400728c */ /* 0x000fe4000bf22070 */
[----:B------:R-:W-:Y:S02]  /*0450*/  UPLOP3.LUT UP4, UPT, UPT, UPT, UPT, 0x80, 0x8 ;  /* 0x000000000008789c */ /* 0x000fe40003f8f070 */
[----:B---3--:R-:W-:-:S04]  /*0460*/  UISETP.NE.U32.AND UP0, UPT, UR6, URZ, UPT ;  /* 0x000000ff0600728c */ /* 0x008fc8000bf05070 */
[----:B------:R-:W-:-:S04]  /*0470*/  UISETP.NE.AND.EX UP0, UPT, UR7, URZ, UPT, UP0 ;  /* 0x000000ff0700728c */ /* 0x000fc8000bf05300 */
[----:B------:R-:W-:-:S04]  /*0480*/  UISETP.EQ.OR.EX UP2, UPT, UR5, URZ, !UP0, UP1 ;  /* 0x000000ff0500728c */ /* 0x000fc8000c742710 */
[----:B------:R-:W-:-:S05]  /*0490*/  UP2UR UR50, UPR, URZ, 0x4 ;  /* 0x00000004ff327883 */ /* 0x000fca0008000000 */
[----:B------:R-:W-:Y:S07]  /*04a0*/  BRA.U !UP2, `(.L_x_8) ;  /* 0x000000010a207547 */ /* 0x000fee000b800000 */
[----:B------:R-:W-:Y:S01]  /*04b0*/  UISETP.NE.U32.AND UP2, UPT, UR4, URZ, UPT ;  /* 0x000000ff0400728c */ /* 0x000fe2000bf45070 */
[----:B-----5:R-:W-:Y:S01]  /*04c0*/  FSETP.NEU.AND P0, PT, R49, RZ, PT ;  /* 0x000000ff3100720b */ /* 0x020fe20003f0d000 */
[----:B------:R-:W-:Y:S02]  /*04d0*/  USEL UR4, URZ, 0xffffffff, UP0 ;  /* 0xffffffffff047887 */ /* 0x000fe40008000000 */
[----:B------:R-:W-:-:S10]  /*04e0*/  UISETP.NE.AND.EX UP2, UPT, UR5, URZ, UPT, UP2 ;  /* 0x000000ff0500728c */ /* 0x000fd4000bf45320 */
[----:B------:R-:W-:Y:S01]  /*04f0*/  VOTEU.ANY UP1, P0 ;  /* 0x0000000000ff7886 */ /* 0x000fe20000020100 */
[----:B------:R-:W-:-:S04]  /*0500*/  @!UP2 USEL UR4, URZ, 0xffffffff, UP1 ;  /* 0xffffffffff04a887 */ /* 0x000fc80008800000 */
[----:B------:R-:W-:-:S04]  /*0510*/  ULOP3.LUT UR4, UR4, 0x1, URZ, 0xc0, !UPT ;  /* 0x0000000104047892 */ /* 0x000fc8000f8ec0ff */
[----:B------:R-:W-:-:S11]  /*0520*/  UISETP.NE.U32.AND UP4, UPT, UR4, 0x1, UPT ;  /* 0x000000010400788c */ /* 0x000fd6000bf85070 */
.L_x_8:
[----:B-12---:R-:W1:Y:S01]  /*0530*/  SHFL.IDX PT, R2, R92, RZ, 0x1f ;  /* 0x00001fff5c027589 */ /* 0x006e6200000e0000 */
[----:B------:R-:W-:-:S04]  /*0540*/  UISETP.NE.AND UP1, UPT, UR10, 0x2, UPT ;  /* 0x000000020a00788c */ /* 0x000fc8000bf25270 */
[----:B------:R-:W-:Y:S01]  /*0550*/  USEL UR13, URZ, 0x1, UP1 ;  /* 0x00000001ff0d7887 */ /* 0x000fe20008800000 */
[----:B-1----:R-:W-:-:S13]  /*0560*/  ISETP.NE.AND P0, PT, R2, RZ, PT ;  /* 0x000000ff0200720c */ /* 0x002fda0003f05270 */
[----:B------:R-:W-:Y:S05]  /*0570*/  @P0 BRA `(.L_x_9) ;  /* 0x0000000000500947 */ /* 0x000fea0003800000 */
[----:B------:R-:W1:Y:S01]  /*0580*/  S2UR UR5, SR_CgaCtaId ;  /* 0x00000000000579c3 */ /* 0x000e620000008800 */
[----:B------:R-:W-:Y:S01]  /*0590*/  UMOV UR6, 0x400 ;  /* 0x0000040000067882 */ /* 0x000fe20000000000 */
[----:B------:R-:W-:Y:S01]  /*05a0*/  UMOV UR4, 0x1 ;  /* 0x0000000100047882 */ /* 0x000fe20000000000 */
[----:B------:R-:W-:Y:S01]  /*05b0*/  ELECT P0, URZ, PT ;  /* 0x0000000000ff782f */ /* 0x000fe20003800000 */
[----:B-1----:R-:W-:Y:S02]  /*05c0*/  ULEA UR5, UR5, UR6, 0x18 ;  /* 0x0000000605057291 */ /* 0x002fe4000f8ec0ff */
[----:B------:R-:W-:-:S04]  /*05d0*/  UIADD3 UR6, UPT, UPT, -UR4, 0x100000, URZ ;  /* 0x0010000004067890 */ /* 0x000fc8000fffe1ff */
[----:B------:R-:W-:Y:S02]  /*05e0*/  USHF.L.U32 UR7, UR6, 0xb, URZ ;  /* 0x0000000b06077899 */ /* 0x000fe400080006ff */
[----:B------:R-:W-:Y:S01]  /*05f0*/  USHF.L.U32 UR6, UR6, 0x1, URZ ;  /* 0x0000000106067899 */ /* 0x000fe200080006ff */
[----:B------:R-:W1:Y:S11]  /*0600*/  FENCE.VIEW.ASYNC.S ;  /* 0x00000000000073c6 */ /* 0x000e760000000000 */
[----:B-1----:R1:W2:Y:S01]  /*0610*/  SYNCS.EXCH.64 URZ, [UR5], UR6 ;  /* 0x0000000605ff75b2 */ /* 0x0022a20008000100 */
[----:B------:R1:W3:Y:S01]  /*0620*/  SYNCS.EXCH.64 URZ, [UR5+0x28], UR6 ;  /* 0x0000280605ff75b2 */ /* 0x0002e20008000100 */
[----:B------:R1:W4:Y:S01]  /*0630*/  SYNCS.EXCH.64 URZ, [UR5+0x8], UR6 ;  /* 0x0000080605ff75b2 */ /* 0x0003220008000100 */
[----:B------:R1:W1:Y:S01]  /*0640*/  SYNCS.EXCH.64 URZ, [UR5+0x30], UR6 ;  /* 0x0000300605ff75b2 */ /* 0x0002620008000100 */
[----:B------:R1:W1:Y:S01]  /*0650*/  SYNCS.EXCH.64 URZ, [UR5+0x10], UR6 ;  /* 0x0000100605ff75b2 */ /* 0x0002620008000100 */
[----:B------:R1:W1:Y:S01]  /*0660*/  SYNCS.EXCH.64 URZ, [UR5+0x38], UR6 ;  /* 0x0000380605ff75b2 */ /* 0x0002620008000100 */
[----:B------:R1:W1:Y:S01]  /*0670*/  SYNCS.EXCH.64 URZ, [UR5+0x18], UR6 ;  /* 0x0000180605ff75b2 */ /* 0x0002620008000100 */
[----:B------:R1:W1:Y:S01]  /*0680*/  SYNCS.EXCH.64 URZ, [UR5+0x40], UR6 ;  /* 0x0000400605ff75b2 */ /* 0x0002620008000100 */
[----:B------:R1:W1:Y:S01]  /*0690*/  SYNCS.EXCH.64 URZ, [UR5+0x20], UR6 ;  /* 0x0000200605ff75b2 */ /* 0x0002620008000100 */
[----:B------:R1:W1:Y:S01]  /*06a0*/  SYNCS.EXCH.64 URZ, [UR5+0x48], UR6 ;  /* 0x0000480605ff75b2 */ /* 0x0002620008000100 */
[----:B------:R-:W-:Y:S01]  /*06b0*/  NOP ;  /* 0x0000000000007918 */ /* 0x000fe20000000000 */
.L_x_9:
[----:B------:R-:W2:Y:S01]  /*06c0*/  SHFL.IDX PT, R2, R92, RZ, 0x1f ;  /* 0x00001fff5c027589 */ /* 0x000ea200000e0000 */
[----:B------:R-:W-:Y:S01]  /*06d0*/  NOP ;  /* 0x0000000000007918 */ /* 0x000fe20000000000 */
[----:B--2---:R-:W-:-:S13]  /*06e0*/  ISETP.NE.AND P0, PT, R2, 0x1, PT ;  /* 0x000000010200780c */ /* 0x004fda0003f05270 */
[----:B------:R-:W-:Y:S05]  /*06f0*/  @P0 BRA `(.L_x_10) ;  /* 0x0000000000580947 */ /* 0x000fea0003800000 */
[----:B-1----:R-:W1:Y:S01]  /*0700*/  S2UR UR6, SR_CgaCtaId ;  /* 0x00000000000679c3 */ /* 0x002e620000008800 */
[----:B------:R-:W-:Y:S01]  /*0710*/  UMOV UR7, 0x400 ;  /* 0x0000040000077882 */ /* 0x000fe20000000000 */
[----:B------:R-:W-:Y:S01]  /*0720*/  UMOV UR5, 0x20 ;  /* 0x0000002000057882 */ /* 0x000fe20000000000 */
[----:B------:R-:W-:Y:S01]  /*0730*/  UMOV UR4, 0x80 ;  /* 0x0000008000047882 */ /* 0x000fe20000000000 */
[----:B------:R-:W-:-:S04]  /*0740*/  UIADD3 UR8, UPT, UPT, -UR5, 0x100000, URZ ;  /* 0x0010000005087890 */ /* 0x000fc8000fffe1ff */
[----:B------:R-:W-:Y:S02]  /*0750*/  USHF.L.U32 UR9, UR8, 0xb, URZ ;  /* 0x0000000b08097899 */ /* 0x000fe400080006ff */
[----:B------:R-:W-:Y:S02]  /*0760*/  USHF.L.U32 UR8, UR8, 0x1, URZ ;  /* 0x0000000108087899 */ /* 0x000fe400080006ff */
[----:B------:R-:W-:-:S04]  /*0770*/  UIADD3 UR4, UPT, UPT, -UR4, 0x100000, URZ ;  /* 0x0010000004047890 */ /* 0x000fc8000fffe1ff */
[----:B------:R-:W-:Y:S02]  /*0780*/  USHF.L.U32 UR5, UR4, 0xb, URZ ;  /* 0x0000000b04057899 */ /* 0x000fe400080006ff */
[----:B------:R-:W-:Y:S01]  /*0790*/  USHF.L.U32 UR4, UR4, 0x1, URZ ;  /* 0x0000000104047899 */ /* 0x000fe200080006ff */
[----:B------:R-:W-:Y:S01]  /*07a0*/  ELECT P0, URZ, PT ;  /* 0x0000000000ff782f */ /* 0x000fe20003800000 */
[----:B-1----:R-:W-:Y:S01]  /*07b0*/  ULEA UR6, UR6, UR7, 0x18 ;  /* 0x0000000706067291 */ /* 0x002fe2000f8ec0ff */
[----:B------:R-:W1:Y:S11]  /*07c0*/  FENCE.VIEW.ASYNC.S ;  /* 0x00000000000073c6 */ /* 0x000e760000000000 */
[----:B-1----:R2:W1:Y:S01]  /*07d0*/  SYNCS.EXCH.64 URZ, [UR6+0x50], UR8 ;  /* 0x0000500806ff75b2 */ /* 0x0024620008000100 */
[----:B------:R2:W1:Y:S01]  /*07e0*/  SYNCS.EXCH.64 URZ, [UR6+0x70], UR4 ;  /* 0x0000700406ff75b2 */ /* 0x0004620008000100 */
[----:B------:R2:W1:Y:S01]  /*07f0*/  SYNCS.EXCH.64 URZ, [UR6+0x58], UR8 ;  /* 0x0000580806ff75b2 */ /* 0x0004620008000100 */
[----:B------:R2:W1:Y:S01]  /*0800*/  SYNCS.EXCH.64 URZ, [UR6+0x78], UR4 ;  /* 0x0000780406ff75b2 */ /* 0x0004620008000100 */
[----:B------:R2:W1:Y:S01]  /*0810*/  SYNCS.EXCH.64 URZ, [UR6+0x60], UR8 ;  /* 0x0000600806ff75b2 */ /* 0x0004620008000100 */
[----:B------:R2:W1:Y:S01]  /*0820*/  SYNCS.EXCH.64 URZ, [UR6+0x80], UR4 ;  /* 0x0000800406ff75b2 */ /* 0x0004620008000100 */
[----:B------:R2:W1:Y:S01]  /*0830*/  SYNCS.EXCH.64 URZ, [UR6+0x68], UR8 ;  /* 0x0000680806ff75b2 */ /* 0x0004620008000100 */
[----:B------:R2:W1:Y:S02]  /*0840*/  SYNCS.EXCH.64 URZ, [UR6+0x88], UR4 ;  /* 0x0000880406ff75b2 */ /* 0x0004640008000100 */
[----:B--2---:R-:W-:Y:S01]  /*0850*/  NOP ;  /* 0x0000000000007918 */ /* 0x004fe20000000000 */
.L_x_10:
[----:B------:R-:W2:Y:S01]  /*0860*/  SHFL.IDX PT, R2, R92, RZ, 0x1f ;  /* 0x00001fff5c027589 */ /* 0x000ea200000e0000 */
[----:B------:R-:W-:Y:S01]  /*0870*/  NOP ;  /* 0x0000000000007918 */ /* 0x000fe20000000000 */
[----:B--2---:R-:W-:-:S13]  /*0880*/  ISETP.NE.AND P0, PT, R2, 0x3, PT ;  /* 0x000000030200780c */ /* 0x004fda0003f05270 */
[----:B------:R-:W-:Y:S05]  /*0890*/  @P0 BRA `(.L_x_11) ;  /* 0x0000000000300947 */ /* 0x000fea0003800000 */
[----:B-1----:R-:W1:Y:S01]  /*08a0*/  S2UR UR5, SR_CgaCtaId ;  /* 0x00000000000579c3 */ /* 0x002e620000008800 */
        /* <DEDUP_REMOVED lines=8> */
[----:B-1----:R2:W1:Y:S01]  /*0930*/  SYNCS.EXCH.64 URZ, [UR5+0x90], UR6 ;  /* 0x0000900605ff75b2 */ /* 0x0024620008000100 */
[----:B------:R2:W1:Y:S02]  /*0940*/  SYNCS.EXCH.64 URZ, [UR5+0x98], UR6 ;  /* 0x0000980605ff75b2 */ /* 0x0004640008000100 */
[----:B--2---:R-:W-:Y:S01]  /*0950*/  NOP ;  /* 0x0000000000007918 */ /* 0x004fe20000000000 */
.L_x_11:
[----:B------:R-:W2:Y:S01]  /*0960*/  SHFL.IDX PT, R2, R92, RZ, 0x1f ;  /* 0x00001fff5c027589 */ /* 0x000ea200000e0000 */
[----:B------:R-:W-:Y:S01]  /*0970*/  NOP ;  /* 0x0000000000007918 */ /* 0x000fe20000000000 */
[----:B--2---:R-:W-:-:S13]  /*0980*/  ISETP.NE.AND P0, PT, R2, 0x4, PT ;  /* 0x000000040200780c */ /* 0x004fda0003f05270 */
[----:B------:R-:W-:Y:S05]  /*0990*/  @P0 BRA `(.L_x_12) ;  /* 0x00000000004c0947 */ /* 0x000fea0003800000 */
[----:B-1----:R-:W1:Y:S01]  /*09a0*/  S2UR UR5, SR_CgaCtaId ;  /* 0x00000000000579c3 */ /* 0x002e620000008800 */
[----:B------:R-:W-:Y:S01]  /*09b0*/  UMOV UR7, 0x100 ;  /* 0x0000010000077882 */ /* 0x000fe20000000000 */
[----:B------:R-:W-:Y:S01]  /*09c0*/  UMOV UR6, 0x400 ;  /* 0x0000040000067882 */ /* 0x000fe20000000000 */
[----:B------:R-:W-:Y:S01]  /*09d0*/  USEL UR7, UR7, 0xe0, UP4 ;  /* 0x000000e007077887 */ /* 0x000fe2000a000000 */
[----:B------:R-:W-:Y:S01]  /*09e0*/  UMOV UR4, 0x1 ;  /* 0x0000000100047882 */ /* 0x000fe20000000000 */
[----:B------:R-:W-:Y:S01]  /*09f0*/  ELECT P0, URZ, PT ;  /* 0x0000000000ff782f */ /* 0x000fe20003800000 */
[----:B------:R-:W-:-:S04]  /*0a00*/  UIADD3 UR8, UPT, UPT, -UR4, 0x100000, URZ ;  /* 0x0010000004087890 */ /* 0x000fc8000fffe1ff */
[----:B------:R-:W-:Y:S02]  /*0a10*/  USHF.L.U32 UR9, UR8, 0xb, URZ ;  /* 0x0000000b08097899 */ /* 0x000fe400080006ff */
[----:B------:R-:W-:Y:S02]  /*0a20*/  USHF.L.U32 UR8, UR8, 0x1, URZ ;  /* 0x0000000108087899 */ /* 0x000fe400080006ff */
[----:B-1----:R-:W-:Y:S02]  /*0a30*/  ULEA UR5, UR5, UR6, 0x18 ;  /* 0x0000000605057291 */ /* 0x002fe4000f8ec0ff */
[----:B------:R-:W-:-:S04]  /*0a40*/  UIADD3 UR6, UPT, UPT, -UR7, 0x100000, URZ ;  /* 0x0010000007067890 */ /* 0x000fc8000fffe1ff */
[----:B------:R-:W-:Y:S02]  /*0a50*/  USHF.L.U32 UR7, UR6, 0xb, URZ ;  /* 0x0000000b06077899 */ /* 0x000fe400080006ff */
[----:B------:R-:W-:Y:S01]  /*0a60*/  USHF.L.U32 UR6, UR6, 0x1, URZ ;  /* 0x0000000106067899 */ /* 0x000fe200080006ff */
[----:B------:R-:W1:Y:S03]  /*0a70*/  FENCE.VIEW.ASYNC.S ;  /* 0x00000000000073c6 */ /* 0x000e660000000000 */
[----:B-1----:R2:W1:Y:S08]  /*0a80*/  SYNCS.EXCH.64 URZ, [UR5+0xa0], UR8 ;  /* 0x0000a00805ff75b2 */ /* 0x0024700008000100 */
[----:B------:R2:W1:Y:S01]  /*0a90*/  SYNCS.EXCH.64 URZ, [UR5+0xb0], UR6 ;  /* 0x0000b00605ff75b2 */ /* 0x0004620008000100 */
[----:B------:R2:W1:Y:S01]  /*0aa0*/  SYNCS.EXCH.64 URZ, [UR5+0xa8], UR8 ;  /* 0x0000a80805ff75b2 */ /* 0x0004620008000100 */
[----:B------:R2:W1:Y:S02]  /*0ab0*/  SYNCS.EXCH.64 URZ, [UR5+0xb8], UR6 ;  /* 0x0000b80605ff75b2 */ /* 0x0004640008000100 */
[----:B--2---:R-:W-:Y:S01]  /*0ac0*/  NOP ;  /* 0x0000000000007918 */ /* 0x004fe20000000000 */
.L_x_12:
        /* <DEDUP_REMOVED lines=20> */
[----:B------:R2:W1:Y:S02]  /*0c10*/  SYNCS.EXCH.64 URZ, [UR6+0xd8], UR4 ;  /* 0x0000d80406ff75b2 */ /* 0x0004640008000100 */
[----:B--2---:R-:W-:Y:S01]  /*0c20*/  NOP ;  /* 0x0000000000007918 */ /* 0x004fe20000000000 */
.L_x_13:
[----:B------:R-:W2:Y:S01]  /*0c30*/  SHFL.IDX PT, R2, R92, RZ, 0x1f ;  /* 0x00001fff5c027589 */ /* 0x000ea200000e0000 */
[----:B------:R-:W1:Y:S01]  /*0c40*/  S2UR UR20, SR_CTAID.X ;  /* 0x00000000001479c3 */ /* 0x000e620000002500 */
[----:B------:R-:W-:-:S07]  /*0c50*/  NOP ;  /* 0x0000000000007918 */ /* 0x000fce0000000000 */
[----:B------:R-:W1:Y:S01]  /*0c60*/  S2UR UR12, SR_CTAID.Y ;  /* 0x00000000000c79c3 */ /* 0x000e620000002600 */
[----:B--2---:R-:W-:-:S13]  /*0c70*/  ISETP.NE.AND P0, PT, R2, 0x3, PT ;  /* 0x000000030200780c */ /* 0x004fda0003f05270 */
[----:B-1----:R-:W-:Y:S05]  /*0c80*/  @P0 BRA `(.L_x_14) ;  /* 0x0000000000380947 */ /* 0x002fea0003800000 */
        /* <DEDUP_REMOVED lines=9> */
[----:B-1----:R1:W2:Y:S01]  /*0d20*/  SYNCS.EXCH.64 URZ, [UR5+0xe0], UR6 ;  /* 0x0000e00605ff75b2 */ /* 0x0022a20008000100 */
[----:B------:R1:W1:Y:S01]  /*0d30*/  SYNCS.EXCH.64 URZ, [UR5+0xf0], UR6 ;  /* 0x0000f00605ff75b2 */ /* 0x0002620008000100 */
[----:B------:R1:W1:Y:S01]  /*0d40*/  SYNCS.EXCH.64 URZ, [UR5+0xe8], UR6 ;  /* 0x0000e80605ff75b2 */ /* 0x0002620008000100 */
[----:B------:R1:W1:Y:S01]  /*0d50*/  SYNCS.EXCH.64 URZ, [UR5+0xf8], UR6 ;  /* 0x0000f80605ff75b2 */ /* 0x0002620008000100 */
[----:B------:R-:W-:Y:S01]  /*0d60*/  NOP ;  /* 0x0000000000007918 */ /* 0x000fe20000000000 */
.L_x_14:
[----:B------:R-:W-:-:S05]  /*0d70*/  CS2R.32 R87, SR_CgaSize ;  /* 0x0000000000577805 */ /* 0x000fca0000008a00 */
[----:B------:R-:W-:-:S05]  /*0d80*/  IMAD R87, R87, -0xa0, RZ ;  /* 0xffffff6057577824 */ /* 0x000fca00078e02ff */
[----:B-1----:R-:W-:-:S14]  /*0d90*/  R2UR UR5, R87 ;  /* 0x00000000570572ca */ /* 0x002fdc00000e0000 */
[----:B------:R-:W1:Y:S01]  /*0da0*/  LDCU UR5, c[0x0][UR5+0x2b0] ;  /* 0x00005600050577ac */ /* 0x000e620008000800 */
[----:B------:R-:W-:Y:S02]  /*0db0*/  I2FP.F32.U32 R87, UR20 ;  /* 0x0000001400577c45 */ /* 0x000fe40008201000 */
[----:B------:R-:W-:-:S05]  /*0dc0*/  CS2R.32 R3, SR_CgaSize ;  /* 0x0000000000037805 */ /* 0x000fca0000008a00 */
[----:B------:R-:W-:-:S06]  /*0dd0*/  IMAD R3, R3, -0xa0, RZ ;  /* 0xffffff6003037824 */ /* 0x000fcc00078e02ff */
[----:B------:R-:W3:Y:S01]  /*0de0*/  LDC R3, c[0x0][R3+0x2a0] ;  /* 0x0000a80003037b82 */ /* 0x000ee20000000800 */
[----:B------:R-:W-:Y:S02]  /*0df0*/  I2FP.F32.U32 R86, UR12 ;  /* 0x0000000c00567c45 */ /* 0x000fe40008201000 */
[----:B------:R-:W-:-:S05]  /*0e00*/  CS2R.32 R2, SR_CgaSize ;  /* 0x0000000000027805 */ /* 0x000fca0000008a00 */
[----:B------:R-:W-:-:S05]  /*0e10*/  IMAD R2, R2, -0xa0, RZ ;  /* 0xffffff6002027824 */ /* 0x000fca00078e02ff */
[----:B------:R-:W-:-:S14]  /*0e20*/  R2UR UR4, R2 ;  /* 0x00000000020472ca */ /* 0x000fdc00000e0000 */
[----:B------:R-:W4:Y:S01]  /*0e30*/  LDCU UR4, c[0x0][UR4+0x2b4] ;  /* 0x00005680040477ac */ /* 0x000f220008000800 */
[----:B------:R-:W-:Y:S01]  /*0e40*/  NOP ;  /* 0x0000000000007918 */ /* 0x000fe20000000000 */
[----:B------:R-:W2:Y:S01]  /*0e50*/  LDCU UR15, c[0x0][0xf24] ;  /* 0x0001e480ff0f77ac */ /* 0x000ea20008000800 */
[----:B------:R-:W-:-:S05]  /*0e60*/  CS2R.32 R2, SR_CgaSize ;  /* 0x0000000000027805 */ /* 0x000fca0000008a00 */
[----:B------:R-:W-:-:S06]  /*0e70*/  IMAD R2, R2, -0xa0, RZ ;  /* 0xffffff6002027824 */ /* 0x000fcc00078e02ff */
[----:B------:R-:W3:Y:S01]  /*0e80*/  LDC R2, c[0x0][R2+0x2a4] ;  /* 0x0000a90002027b82 */ /* 0x000ee20000000800 */
[----:B-1----:R-:W-:-:S07]  /*0e90*/  FMUL R87, R87, UR5 ;  /* 0x0000000557577c20 */ /* 0x002fce0008400000 */
[----:B------:R-:W1:Y:S01]  /*0ea0*/  S2UR UR36, SR_CTAID.Z ;  /* 0x00000000002479c3 */ /* 0x000e620000002700 */
[----:B----4-:R-:W-:Y:S01]  /*0eb0*/  FMUL R86, R86, UR4 ;  /* 0x0000000456567c20 */ /* 0x010fe20008400000 */
[----:B------:R-:W4:Y:S01]  /*0ec0*/  F2I.U32.TRUNC.NTZ R87, R87 ;  /* 0x0000005700577305 */ /* 0x000f22000020f000 */
[----:B--2---:R-:W-:-:S07]  /*0ed0*/  UISETP.GE.AND UP1, UPT, UR15, 0x1, UPT ;  /* 0x000000010f00788c */ /* 0x004fce000bf26270 */
[----:B------:R-:W2:Y:S01]  /*0ee0*/  F2I.U32.TRUNC.NTZ R86, R86 ;  /* 0x0000005600567305 */ /* 0x000ea2000020f000 */
[----:B----4-:R-:W-:-:S05]  /*0ef0*/  IADD3 R87, PT, PT, -R87, RZ, RZ ;  /* 0x000000ff57577210 */ /* 0x010fca0007ffe1ff */
[----:B---3--:R-:W-:Y:S01]  /*0f00*/  IMAD R87, R3, R87, UR20 ;  /* 0x0000001403577e24 */ /* 0x008fe2000f8e0257 */
[----:B--2---:R-:W-:-:S05]  /*0f10*/  IADD3 R86, PT, PT, -R86, RZ, RZ ;  /* 0x000000ff56567210 */ /* 0x004fca0007ffe1ff */
[----:B------:R-:W-:Y:S01]  /*0f20*/  IMAD R86, R2, R86, UR12 ;  /* 0x0000000c02567e24 */ /* 0x000fe2000f8e0256 */
[----:B------:R-:W-:Y:S06]  /*0f30*/  BAR.SYNC.DEFER_BLOCKING 0x0 ;  /* 0x0000000000007b1d */ /* 0x000fec0000010000 */
[----:B-1----:R-:W-:Y:S05]  /*0f40*/  BRA.U !UP1, `(.L_x_15) ;  /* 0x0000000109b87547 */ /* 0x002fea000b800000 */
[----:B------:R-:W1:Y:S01]  /*0f50*/  LDCU.128 UR4, c[0x0][0xf10] ;  /* 0x0001e200ff0477ac */ /* 0x000e620008000c00 */
[----:B------:R-:W2:Y:S01]  /*0f60*/  LDCU UR17, c[0x0][0x370] ;  /* 0x00006e00ff1177ac */ /* 0x000ea20008000800 */
[----:B------:R-:W3:Y:S01]  /*0f70*/  LDCU UR16, c[0x0][0x374] ;  /* 0x00006e80ff1077ac */ /* 0x000ee20008000800 */
[----:B------:R-:W4:Y:S01]  /*0f80*/  LDCU UR14, c[0x0][0xf0c] ;  /* 0x0001e180ff0e77ac */ /* 0x000f220008000800 */
[----:B------:R-:W2:Y:S01]  /*0f90*/  LDCU UR11, c[0x0][0xf20] ;  /* 0x0001e400ff0b77ac */ /* 0x000ea20008000800 */
[----:B------:R-:W2:Y:S01]  /*0fa0*/  LDCU.64 UR8, c[0x0][0xf28] ;  /* 0x0001e500ff0877ac */ /* 0x000ea20008000a00 */
[----:B-1----:R-:W-:Y:S02]  /*0fb0*/  UISETP.NE.AND UP2, UPT, UR6, 0x1, UPT ;  /* 0x000000010600788c */ /* 0x002fe4000bf45270 */
[----:B---3--:R-:W-:Y:S02]  /*0fc0*/  UIMAD.WIDE.U32 UR22, UR16, UR7, URZ ;  /* 0x00000007101672a5 */ /* 0x008fe4000f8e00ff */
[----:B------:R-:W-:-:S02]  /*0fd0*/  UISETP.NE.AND UP1, UPT, UR15, 0x1, UPT ;  /* 0x000000010f00788c */ /* 0x000fc4000bf25270 */
[----:B----4-:R-:W-:Y:S02]  /*0fe0*/  UISETP.NE.AND UP3, UPT, UR14, 0x1, UPT ;  /* 0x000000010e00788c */ /* 0x010fe4000bf65270 */
[----:B------:R-:W-:Y:S02]  /*0ff0*/  UIMAD.WIDE.U32 UR24, UR12, UR7, URZ ;  /* 0x000000070c1872a5 */ /* 0x000fe4000f8e00ff */
[----:B--2---:R-:W-:Y:S01]  /*1000*/  UIMAD.WIDE.U32 UR18, UR17, UR4, URZ ;  /* 0x00000004111272a5 */ /* 0x004fe2000f8e00ff */
[----:B------:R-:W-:Y:S01]  /*1010*/  UMOV UR7, UR23 ;  /* 0x0000001700077c82 */ /* 0x000fe20008000000 */
[----:B------:R-:W-:Y:S02]  /*1020*/  UIMAD.WIDE.U32 UR22, UR20, UR4, URZ ;  /* 0x00000004141672a5 */ /* 0x000fe4000f8e00ff */
[----:B------:R-:W-:-:S03]  /*1030*/  @UP2 USHF.R.U32.HI UR16, URZ, UR11, UR7 ;  /* 0x0000000bff102299 */ /* 0x000fc60008011607 */
[----:B------:R-:W-:Y:S02]  /*1040*/  @UP3 USHF.R.U32.HI UR17, URZ, UR5, UR19 ;  /* 0x00000005ff113299 */ /* 0x000fe40008011613 */
[----:B------:R-:W-:Y:S02]  /*1050*/  UIMAD.WIDE.U32 UR18, UR16, UR8, URZ ;  /* 0x00000008101272a5 */ /* 0x000fe4000f8e00ff */
[----:B------:R-:W-:Y:S02]  /*1060*/  USHF.R.U32.HI UR25, URZ, UR11, UR25 ;  /* 0x0000000bff197299 */ /* 0x000fe40008011619 */
[----:B------:R-:W-:Y:S02]  /*1070*/  UIMAD.WIDE.U32 UR26, UR17, UR8, URZ ;  /* 0x00000008111a72a5 */ /* 0x000fe4000f8e00ff */
[----:B------:R-:W-:Y:S02]  /*1080*/  @UP1 USHF.R.U32.HI UR16, URZ, UR9, UR19 ;  /* 0x00000009ff101299 */ /* 0x000fe40008011613 */
[----:B------:R-:W-:-:S02]  /*1090*/  USHF.R.U32.HI UR23, URZ, UR5, UR23 ;  /* 0x00000005ff177299 */ /* 0x000fc40008011617 */
[----:B------:R-:W-:Y:S02]  /*10a0*/  USEL UR25, UR12, UR25, !UP2 ;  /* 0x000000190c197287 */ /* 0x000fe4000d000000 */
[----:B------:R-:W-:Y:S02]  /*10b0*/  @UP1 USHF.R.U32.HI UR17, URZ, UR9, UR27 ;  /* 0x00000009ff111299 */ /* 0x000fe4000801161b */
[----:B------:R-:W-:Y:S02]  /*10c0*/  UIMAD UR16, UR16, UR15, URZ ;  /* 0x0000000f101072a4 */ /* 0x000fe4000f8e02ff */
[----:B------:R-:W-:Y:S02]  /*10d0*/  USEL UR23, UR20, UR23, !UP3 ;  /* 0x0000001714177287 */ /* 0x000fe4000d800000 */
[----:B------:R-:W-:Y:S02]  /*10e0*/  UIMAD UR4, UR17, UR15, URZ ;  /* 0x0000000f110472a4 */ /* 0x000fe4000f8e02ff */
[----:B------:R-:W-:-:S02]  /*10f0*/  UISETP.GE.AND UP2, UPT, UR25, UR16, UPT ;  /* 0x000000101900728c */ /* 0x000fc4000bf46270 */
[----:B------:R-:W-:Y:S02]  /*1100*/  UIMAD.WIDE.U32 UR18, UR25, UR8, URZ ;  /* 0x00000008191272a5 */ /* 0x000fe4000f8e00ff */
[----:B------:R-:W-:Y:S02]  /*1110*/  UISETP.GE.OR UP2, UPT, UR23, UR4, UP2 ;  /* 0x000000041700728c */ /* 0x000fe40009746670 */
[----:B------:R-:W-:Y:S02]  /*1120*/  USHF.R.U32.HI UR5, URZ, UR9, UR19 ;  /* 0x00000009ff057299 */ /* 0x000fe40008011613 */
[----:B------:R-:W-:Y:S02]  /*1130*/  UIMAD.WIDE.U32 UR26, UR23, UR8, URZ ;  /* 0x00000008171a72a5 */ /* 0x000fe4000f8e00ff */
[----:B------:R-:W-:Y:S02]  /*1140*/  USEL UR5, UR25, UR5, !UP1 ;  /* 0x0000000519057287 */ /* 0x000fe4000c800000 */
[----:B------:R-:W-:-:S02]  /*1150*/  UIADD3 UR4, UPT, UPT, -UR25, URZ, URZ ;  /* 0x000000ff19047290 */ /* 0x000fc4000fffe1ff */
[----:B------:R-:W-:Y:S02]  /*1160*/  UIADD3 UR7, UPT, UPT, -UR5, URZ, URZ ;  /* 0x000000ff05077290 */ /* 0x000fe4000fffe1ff */
[----:B------:R-:W-:Y:S02]  /*1170*/  @!UP2 USHF.R.U32.HI UR9, URZ, UR9, UR27 ;  /* 0x00000009ff09a299 */ /* 0x000fe4000801161b */
[----:B------:R-:W-:Y:S02]  /*1180*/  UIMAD UR7, UR15, UR7, UR25 ;  /* 0x000000070f0772a4 */ /* 0x000fe4000f8e0219 */
[----:B------:R-:W-:Y:S02]  /*1190*/  @!UP2 USEL UR9, UR23, UR9, !UP1 ;  /* 0x000000091709a287 */ /* 0x000fe4000c800000 */
[----:B------:R-:W-:Y:S02]  /*11a0*/  UIADD3 UR8, UPT, UPT, -UR23, URZ, URZ ;  /* 0x000000ff17087290 */ /* 0x000fe4000fffe1ff */
[----:B------:R-:W-:-:S02]  /*11b0*/  @!UP2 UIMAD UR7, UR7, UR17, UR9 ;  /* 0x000000110707a2a4 */ /* 0x000fc4000f8e0209 */
[----:B------:R-:W-:Y:S02]  /*11c0*/  @!UP2 UIADD3 UR5, UPT, UPT, UR5, -UR9, URZ ;  /* 0x800000090505a290 */ /* 0x000fe4000fffe0ff */
[----:B------:R-:W-:Y:S02]  /*11d0*/  UIMAD UR4, UR6, UR4, UR12 ;  /* 0x00000004060472a4 */ /* 0x000fe4000f8e020c */
[----:B------:R-:W-:Y:S02]  /*11e0*/  @!UP2 UIMAD UR25, UR5, UR15, UR23 ;  /* 0x0000000f0519a2a4 */ /* 0x000fe4000f8e0217 */
[----:B------:R-:W-:Y:S01]  /*11f0*/  UIMAD UR8, UR14, UR8, UR20 ;  /* 0x000000080e0872a4 */ /* 0x000fe2000f8e0214 */
[----:B------:R-:W-:Y:S01]  /*1200*/  @!UP2 UMOV UR23, UR7 ;  /* 0x000000070017ac82 */ /* 0x000fe20008000000 */
[----:B------:R-:W-:Y:S02]  /*1210*/  UIMAD UR12, UR25, UR6, UR4 ;  /* 0x00000006190c72a4 */ /* 0x000fe4000f8e0204 */
[----:B------:R-:W-:-:S12]  /*1220*/  UIMAD UR20, UR23, UR14, UR8 ;  /* 0x0000000e171472a4 */ /* 0x000fd8000f8e0208 */
.L_x_15:
[----:B------:R-:W1:Y:S01]  /*1230*/  LDCU UR4, c[0x0][0xf30] ;  /* 0x0001e600ff0477ac */ /* 0x000e620008000800 */
[----:B------:R-:W2:Y:S08]  /*1240*/  S2UR UR37, SR_CgaCtaId ;  /* 0x00000000002579c3 */ /* 0x000eb00000008800 */
[----:B------:R-:W3:Y:S01]  /*1250*/  LDC R40, c[0x0][0xf24] ;  /* 0x0003c900ff287b82 */ /* 0x000ee20000000800 */
[----:B-1----:R-:W-:-:S09]  /*1260*/  UISETP.NE.AND UP1, UPT, UR4, 0x1, UPT ;  /* 0x000000010400788c */ /* 0x002fd2000bf25270 */
[----:B--2---:R-:W-:Y:S05]  /*1270*/  BRA.U UP1, `(.L_x_16) ;  /* 0x0000000101407547 */ /* 0x004fea000b800000 */
[----:B------:R-:W1:Y:S01]  /*1280*/  LDCU.128 UR4, c[0x0][0xf10] ;  /* 0x0001e200ff0477ac */ /* 0x000e620008000c00 */
[----:B------:R-:W2:Y:S01]  /*1290*/  LDCU UR9, c[0x0][0xf0c] ;  /* 0x0001e180ff0977ac */ /* 0x000ea20008000800 */
[----:B------:R-:W4:Y:S01]  /*12a0*/  LDCU UR8, c[0x0][0xf20] ;  /* 0x0001e400ff0877ac */ /* 0x000f220008000800 */
[----:B-1----:R-:W-:Y:S02]  /*12b0*/  UIMAD.WIDE.U32 UR16, UR20, UR4, URZ ;  /* 0x00000004141072a5 */ /* 0x002fe4000f8e00ff */
[----:B------:R-:W-:Y:S02]  /*12c0*/  UIMAD.WIDE.U32 UR14, UR12, UR7, URZ ;  /* 0x000000070c0e72a5 */ /* 0x000fe4000f8e00ff */
[----:B--2---:R-:W-:Y:S02]  /*12d0*/  UISETP.NE.AND UP2, UPT, UR9, 0x1, UPT ;  /* 0x000000010900788c */ /* 0x004fe4000bf45270 */
[----:B------:R-:W-:Y:S01]  /*12e0*/  UISETP.NE.AND UP1, UPT, UR6, 0x1, UPT ;  /* 0x000000010600788c */ /* 0x000fe2000bf25270 */
[----:B------:R-:W-:Y:S01]  /*12f0*/  UMOV UR7, UR17 ;  /* 0x0000001100077c82 */ /* 0x000fe20008000000 */
[----:B----4-:R-:W-:-:S02]  /*1300*/  USHF.R.U32.HI UR8, URZ, UR8, UR15 ;  /* 0x00000008ff087299 */ /* 0x010fc4000801160f */
[----:B------:R-:W-:Y:S02]  /*1310*/  USHF.R.U32.HI UR5, URZ, UR5, UR7 ;  /* 0x00000005ff057299 */ /* 0x000fe40008011607 */
[----:B------:R-:W-:Y:S02]  /*1320*/  USEL UR8, UR12, UR8, !UP1 ;  /* 0x000000080c087287 */ /* 0x000fe4000c800000 */
[----:B------:R-:W-:-:S04]  /*1330*/  USEL UR5, UR20, UR5, !UP2 ;  /* 0x0000000514057287 */ /* 0x000fc8000d000000 */
[----:B------:R-:W-:Y:S02]  /*1340*/  UIADD3 UR4, UPT, UPT, UR5, -UR8, URZ ;  /* 0x8000000805047290 */ /* 0x000fe4000fffe0ff */
[----:B------:R-:W-:Y:S02]  /*1350*/  UIADD3 UR5, UPT, UPT, -UR5, UR8, URZ ;  /* 0x0000000805057290 */ /* 0x000fe4000fffe1ff */
[----:B------:R-:W-:Y:S02]  /*1360*/  UIMAD UR12, UR4, UR6, UR12 ;  /* 0x00000006040c72a4 */ /* 0x000fe4000f8e020c */
[----:B------:R-:W-:-:S12]  /*1370*/  UIMAD UR20, UR5, UR9, UR20 ;  /* 0x00000009051472a4 */ /* 0x000fd8000f8e0214 */
.L_x_16:
[----:B------:R-:W-:Y:S01]  /*1380*/  BAR.SYNC.DEFER_BLOCKING 0x0 ;  /* 0x0000000000007b1d */ /* 0x000fe20000010000 */
[----:B------:R-:W-:Y:S01]  /*1390*/  UISETP.NE.AND UP1, UPT, UR10, 0x2, UPT ;  /* 0x000000020a00788c */ /* 0x000fe2000bf25270 */
[----:B------:R-:W-:Y:S02]  /*13a0*/  ISETP.NE.OR P5, PT, R0, 0x2, !P5 ;  /* 0x000000020000780c */ /* 0x000fe40006fa5670 */
[----:B------:R-:W-:-:S06]  /*13b0*/  LOP3.LUT R2, R101, 0x1f, RZ, 0xc0, !PT ;  /* 0x0000001f65027812 */ /* 0x000fcc00078ec0ff */
[----:B------:R-:W-:Y:S05]  /*13c0*/  BRA.U UP1, `(.L_x_17) ;  /* 0x0000001501207547 */ /* 0x000fea000b800000 */
[----:B------:R-:W1:Y:S01]  /*13d0*/  LDCU UR14, c[0x0][0x38c] ;  /* 0x00007180ff0e77ac */ /* 0x000e620008000800 */
[----:B------:R-:W2:Y:S01]  /*13e0*/  LDC R8, c[0x0][0x370] ;  /* 0x0000dc00ff087b82 */ /* 0x000ea20000000800 */
[----:B------:R-:W-:Y:S01]  /*13f0*/  PLOP3.LUT P1, PT, PT, PT, UP4, 0x80, 0x8 ;  /* 0x000000000008781c */ /* 0x000fe20003f2f048 */
[----:B------:R-:W-:Y:S01]  /*1400*/  IMAD.MOV.U32 R15, RZ, RZ, 0x1 ;  /* 0x00000001ff0f7424 */ /* 0x000fe200078e00ff */
[----:B------:R-:W-:Y:S01]  /*1410*/  ISETP.EQ.OR P4, PT, R2, RZ, P5 ;  /* 0x000000ff0200720c */ /* 0x000fe20002f82670 */
[----:B------:R-:W-:Y:S01]  /*1420*/  IMAD.MOV.U32 R14, RZ, RZ, RZ ;  /* 0x000000ffff0e7224 */ /* 0x000fe200078e00ff */
[----:B------:R-:W-:Y:S02]  /*1430*/  PLOP3.LUT P1, PT, P1, PT, PT, 0x8, 0x80 ;  /* 0x000000000080781c */ /* 0x000fe40000f2e170 */
[----:B------:R-:W-:Y:S01]  /*1440*/  CS2R R12, SRZ ;  /* 0x00000000000c7805 */ /* 0x000fe2000001ff00 */
[----:B------:R-:W-:Y:S01]  /*1450*/  IMAD.MOV.U32 R11, RZ, RZ, 0x1 ;  /* 0x00000001ff0b7424 */ /* 0x000fe200078e00ff */
[----:B------:R-:W4:Y:S01]  /*1460*/  LDC R0, c[0x0][0x374] ;  /* 0x0000dd00ff007b82 */ /* 0x000f220000000800 */
[----:B------:R-:W2:Y:S01]  /*1470*/  LDCU.64 UR30, c[0x0][0x348] ;  /* 0x00006900ff1e77ac */ /* 0x000ea20008000a00 */
[----:B------:R-:W-:Y:S01]  /*1480*/  UMOV UR6, URZ ;  /* 0x000000ff00067c82 */ /* 0x000fe20008000000 */
[----:B-1----:R-:W-:-:S04]  /*1490*/  UIADD3 UR5, UPT, UPT, UR14, 0xff, URZ ;  /* 0x000000ff0e057890 */ /* 0x002fc8000fffe0ff */
[----:B------:R-:W-:-:S04]  /*14a0*/  USHF.R.S32.HI UR4, URZ, 0x1f, UR5 ;  /* 0x0000001fff047899 */ /* 0x000fc80008011405 */
[----:B------:R-:W-:-:S04]  /*14b0*/  ULEA.HI UR4, UR4, UR5, URZ, 0x8 ;  /* 0x0000000504047291 */ /* 0x000fc8000f8f40ff */
[----:B------:R-:W-:Y:S02]  /*14c0*/  USHF.R.S32.HI UR22, URZ, 0x8, UR4 ;  /* 0x00000008ff167899 */ /* 0x000fe40008011404 */
[----:B------:R-:W-:Y:S02]  /*14d0*/  UIADD3 UR4, UPT, UPT, UR14, -0x1, URZ ;  /* 0xffffffff0e047890 */ /* 0x000fe4000fffe0ff */
[----:B------:R-:W-:Y:S02]  /*14e0*/  UISETP.LT.U32.AND UP0, UPT, UR22, 0x5, UPT ;  /* 0x000000051600788c */ /* 0x000fe4000bf01070 */
[----:B------:R-:W-:Y:S02]  /*14f0*/  UISETP.GE.U32.AND UP1, UPT, UR4, -0x1ff, UPT ;  /* 0xfffffe010400788c */ /* 0x000fe4000bf26070 */
[----:B------:R-:W-:Y:S02]  /*1500*/  USEL UR15, UR22, 0x5, UP0 ;  /* 0x00000005160f7887 */ /* 0x000fe40008000000 */
[----:B------:R-:W-:-:S02]  /*1510*/  UIADD3 UR14, UPT, UPT, UR14, 0x1fe, URZ ;  /* 0x000001fe0e0e7890 */ /* 0x000fc4000fffe0ff */
[----:B------:R-:W-:Y:S02]  /*1520*/  UIADD3 UR5, UPT, UPT, UR15, -0x1, URZ ;  /* 0xffffffff0f057890 */ /* 0x000fe4000fffe0ff */
[----:B------:R-:W-:-:S03]  /*1530*/  UIADD3 UR7, UPT, UPT, UR22, -UR15, URZ ;  /* 0x8000000f16077290 */ /* 0x000fc6000fffe0ff */
[----:B------:R-:W-:-:S04]  /*1540*/  @UP1 UIADD3 UR5, UPT, UPT, UR15, URZ, URZ ;  /* 0x000000ff0f051290 */ /* 0x000fc8000fffe0ff */
[----:B--2---:R-:W-:-:S12]  /*1550*/  UIADD3 UR5, UPT, UPT, UR5, 0x1, URZ ;  /* 0x0000000105057890 */ /* 0x004fd8000fffe0ff */
.L_x_39:
[----:B------:R-:W-:Y:S01]  /*1560*/  UISETP.NE.AND UP0, UPT, UR37, URZ, UPT ;  /* 0x000000ff2500728c */ /* 0x000fe2000bf05270 */
[----:B------:R-:W1:Y:S08]  /*1570*/  S2UR UR37, SR_CgaCtaId ;  /* 0x00000000002579c3 */ /* 0x000e700000008800 */
[----:B------:R-:W-:Y:S05]  /*1580*/  BRA.U UP0, `(.L_x_18) ;  /* 0x0000000100347547 */ /* 0x000fea000b800000 */
[----:B------:R-:W2:Y:S01]  /*1590*/  S2R R2, SR_CgaCtaId ;  /* 0x0000000000027919 */ /* 0x000ea20000008800 */
[----:B------:R-:W-:-:S04]  /*15a0*/  MOV R3, 0x400 ;  /* 0x0000040000037802 */ /* 0x000fc80000000f00 */
[----:B--2---:R-:W-:Y:S02]  /*15b0*/  LEA R2, R2, R3, 0x18 ;  /* 0x0000000302027211 */ /* 0x004fe400078ec0ff */
[----:B------:R-:W-:-:S03]  /*15c0*/  SHF.L.U32 R3, R11, 0x1f, RZ ;  /* 0x0000001f0b037819 */ /* 0x000fc600000006ff */
[----:B------:R-:W-:-:S04]  /*15d0*/  IMAD R2, R12, 0x8, R2 ;  /* 0x000000080c027824 */ /* 0x000fc800078e0202 */
[----:B------:R-:W2:Y:S02]  /*15e0*/  SYNCS.PHASECHK.TRANS64.TRYWAIT P0, [R2+URZ+0xf0], R3 ;  /* 0x0000f003020075a7 */ /* 0x000ea400080011ff */
[----:B--2---:R-:W-:Y:S05]  /*15f0*/  @!P0 BRA `(.L_x_19) ;  /* 0x0000007c002c8947 */ /* 0x004fea0003800000 */
.L_x_134:
[----:B------:R-:W-:Y:S01]  /*1600*/  VIADD R12, R12, 0x1 ;  /* 0x000000010c0c7836 */ /* 0x000fe20000000000 */
[----:B------:R2:W-:Y:S04]  /*1610*/  SYNCS.ARRIVE.TRANS64.A1T0 RZ, [R2+URZ+0xe0], RZ ;  /* 0x0000e0ff02ff79a7 */ /* 0x0005e800081000ff */
[----:B------:R-:W-:-:S04]  /*1620*/  ISETP.NE.AND P0, PT, R12, 0x2, PT ;  /* 0x000000020c00780c */ /* 0x000fc80003f05270 */
[----:B------:R-:W-:Y:S02]  /*1630*/  SEL R12, R12, RZ, P0 ;  /* 0x000000ff0c0c7207 */ /* 0x000fe40000000000 */
[----:B--2---:R-:W-:-:S04]  /*1640*/  SEL R2, RZ, 0x1, P0 ;  /* 0x00000001ff027807 */ /* 0x004fc80000000000 */
[----:B------:R-:W-:-:S07]  /*1650*/  LOP3.LUT R11, R11, R2, RZ, 0x3c, !PT ;  /* 0x000000020b0b7212 */ /* 0x000fce00078e3cff */
.L_x_18:
[----:B------:R-:W-:Y:S01]  /*1660*/  UMOV UR4, 0x400 ;  /* 0x0000040000047882 */ /* 0x000fe20000000000 */
[----:B------:R-:W-:Y:S01]  /*1670*/  SHF.L.U32 R2, R15, 0x1f, RZ ;  /* 0x0000001f0f027819 */ /* 0x000fe200000006ff */
[----:B-1----:R-:W-:Y:S02]  /*1680*/  ULEA UR4, UR37, UR4, 0x18 ;  /* 0x0000000425047291 */ /* 0x002fe4000f8ec0ff */
[----:B------:R-:W-:Y:S02]  /*1690*/  UISETP.GE.U32.AND UP0, UPT, UR14, 0x1ff, UPT ;  /* 0x000001ff0e00788c */ /* 0x000fe4000bf06070 */
[----:B------:R-:W-:Y:S02]  /*16a0*/  ULEA UR8, UR6, UR4, 0x3 ;  /* 0x0000000406087291 */ /* 0x000fe4000f8e18ff */
[----:B------:R-:W-:Y:S02]  /*16b0*/  USHF.L.U32 UR35, UR20, 0x7, URZ ;  /* 0x0000000714237899 */ /* 0x000fe400080006ff */
[----:B------:R-:W-:Y:S01]  /*16c0*/  USHF.L.U32 UR27, UR12, 0x7, URZ ;  /* 0x000000070c1b7899 */ /* 0x000fe200080006ff */
[----:B------:R-:W-:-:S04]  /*16d0*/  UMOV UR38, URZ ;  /* 0x000000ff00267c82 */ /* 0x000fc80008000000 */
[----:B------:R1:W2:Y:S01]  /*16e0*/  SYNCS.PHASECHK.TRANS64.TRYWAIT P2, [UR8+0x28], R2 ;  /* 0x00002802ff0075a7 */ /* 0x0002a20008041108 */
[----:B------:R-:W-:Y:S06]  /*16f0*/  BRA.U !UP0, `(.L_x_20) ;  /* 0x0000000108fc7547 */ /* 0x000fec000b800000 */
[----:B------:R-:W-:Y:S01]  /*1700*/  UMOV UR29, URZ ;  /* 0x000000ff001d7c82 */ /* 0x000fe20008000000 */
[----:B------:R-:W-:-:S05]  /*1710*/  UMOV UR23, UR6 ;  /* 0x0000000600177c82 */ /* 0x000fca0008000000 */
.L_x_27:
[----:B------:R-:W-:Y:S01]  /*1720*/  ULEA UR33, UR23, UR4, 0x3 ;  /* 0x0000000417217291 */ /* 0x000fe2000f8e18ff */
[----:B--2---:R-:W-:Y:S01]  /*1730*/  @!P5 MOV R3, 0x9000 ;  /* 0x000090000003d802 */ /* 0x004fe20000000f00 */
[----:B--2---:R-:W-:Y:S10]  /*1740*/  @P2 BRA `(.L_x_21) ;  /* 0x00000000000c2947 */ /* 0x004ff40003800000 */
[----:B------:R-:W-:-:S04]  /*1750*/  SHF.L.U32 R4, R15, 0x1f, RZ ;  /* 0x0000001f0f047819 */ /* 0x000fc800000006ff */
[----:B------:R-:W2:Y:S02]  /*1760*/  SYNCS.PHASECHK.TRANS64.TRYWAIT P0, [UR33+0x28], R4 ;  /* 0x00002804ff0075a7 */ /* 0x000ea40008001121 */
[----:B--2---:R-:W-:Y:S05]  /*1770*/  @!P0 BRA `(.L_x_22) ;  /* 0x0000007800e08947 */ /* 0x004fea0003800000 */
.L_x_21:
[----:B------:R2:W-:Y:S01]  /*1780*/  @!P5 SYNCS.ARRIVE.TRANS64 RZ, [UR33], R3 ;  /* 0x00000003ffffd9a7 */ /* 0x0005e20008000021 */
[----:B------:R-:W-:Y:S04]  /*1790*/  BSSY.RECONVERGENT B0, `(.L_x_23) ;  /* 0x0000003000007945 */ /* 0x000fe80003800200 */
[----:B------:R-:W-:Y:S05]  /*17a0*/  @P4 BRA `(.L_x_24) ;  /* 0x0000000000044947 */ /* 0x000fea0003800000 */
[----:B------:R-:W-:Y:S05]  /*17b0*/  BPT.TRAP 0x1 ;  /* 0x000000040000795c */ /* 0x000fea0000300000 */
.L_x_24:
[----:B------:R-:W-:Y:S05]  /*17c0*/  BSYNC.RECONVERGENT B0 ;  /* 0x0000000000007941 */ /* 0x000fea0003800200 */
.L_x_23:
[----:B------:R-:W-:Y:S01]  /*17d0*/  UIADD3 UR6, UPT, UPT, UR23, 0x1, URZ ;  /* 0x0000000117067890 */ /* 0x000fe2000fffe0ff */
[----:B------:R-:W-:Y:S01]  /*17e0*/  BSSY.RECONVERGENT B0, `(.L_x_25) ;  /* 0x000002b000007945 */ /* 0x000fe20003800200 */
[----:B------:R-:W-:Y:S02]  /*17f0*/  ELECT P0, URZ, PT ;  /* 0x0000000000ff782f */ /* 0x000fe40003800000 */
[----:B------:R-:W-:-:S04]  /*1800*/  UISETP.NE.AND UP0, UPT, UR6, 0x5, UPT ;  /* 0x000000050600788c */ /* 0x000fc8000bf05270 */
[----:B------:R-:W-:Y:S02]  /*1810*/  USEL UR9, URZ, 0x1, UP0 ;  /* 0x00000001ff097887 */ /* 0x000fe40008000000 */
[----:B------:R-:W-:-:S04]  /*1820*/  USEL UR6, UR6, URZ, UP0 ;  /* 0x000000ff06067287 */ /* 0x000fc80008000000 */
[----:B------:R-:W-:Y:S01]  /*1830*/  ULEA UR8, UR6, UR4, 0x3 ;  /* 0x0000000406087291 */ /* 0x000fe2000f8e18ff */
[----:B------:R-:W-:-:S04]  /*1840*/  LOP3.LUT R15, R15, UR9, RZ, 0x3c, !PT ;  /* 0x000000090f0f7c12 */ /* 0x000fc8000f8e3cff */
[----:B-1----:R-:W-:-:S04]  /*1850*/  SHF.L.U32 R2, R15, 0x1f, RZ ;  /* 0x0000001f0f027819 */ /* 0x002fc800000006ff */
[----:B------:R1:W1:Y:S01]  /*1860*/  SYNCS.PHASECHK.TRANS64.TRYWAIT P2, [UR8+0x28], R2 ;  /* 0x00002802ff0075a7 */ /* 0x0002620008041108 */
[----:B------:R-:W-:Y:S05]  /*1870*/  @!P0 BRA `(.L_x_26) ;  /* 0x0000000000848947 */ /* 0x000fea0003800000 */
[----:B------:R-:W-:Y:S02]  /*1880*/  ULEA UR24, UR23, UR4, 0xe ;  /* 0x0000000417187291 */ /* 0x000fe4000f8e70ff */
[----:B------:R-:W-:Y:S02]  /*1890*/  UIADD3 UR46, UP3, UPT, UR30, 0x80, URZ ;  /* 0x000000801e2e7890 */ /* 0x000fe4000ff7e0ff */
[----:B------:R-:W-:Y:S02]  /*18a0*/  UIADD3 UR44, UP2, UPT, UR30, 0x180, URZ ;  /* 0x000001801e2c7890 */ /* 0x000fe4000ff5e0ff */
[----:B------:R-:W-:Y:S02]  /*18b0*/  ULEA UR8, UR23, UR4, 0xb ;  /* 0x0000000417087291 */ /* 0x000fe4000f8e58ff */
[----:B------:R-:W-:Y:S02]  /*18c0*/  UIADD3 UR42, UP1, UPT, UR30, 0x280, URZ ;  /* 0x000002801e2a7890 */ /* 0x000fe4000ff3e0ff */
[----:B------:R-:W-:-:S02]  /*18d0*/  UIADD3 UR40, UP0, UPT, UR30, 0x380, URZ ;  /* 0x000003801e287890 */ /* 0x000fc4000ff1e0ff */
[----:B------:R-:W-:Y:S02]  /*18e0*/  USHF.L.U32 UR34, UR29, 0x8, URZ ;  /* 0x000000081d227899 */ /* 0x000fe400080006ff */
[----:B------:R-:W-:Y:S02]  /*18f0*/  UIADD3.X UR47, UPT, UPT, URZ, UR31, URZ, UP3, !UPT ;  /* 0x0000001fff2f7290 */ /* 0x000fe40009ffe4ff */
[----:B------:R-:W-:Y:S02]  /*1900*/  UIADD3 UR32, UPT, UPT, UR24, 0x8400, URZ ;  /* 0x0000840018207890 */ /* 0x000fe4000fffe0ff */
[----:B------:R-:W-:Y:S02]  /*1910*/  UIADD3.X UR45, UPT, UPT, URZ, UR31, URZ, UP2, !UPT ;  /* 0x0000001fff2d7290 */ /* 0x000fe400097fe4ff */
[----:B------:R-:W-:Y:S02]  /*1920*/  UIADD3 UR24, UPT, UPT, UR24, 0x1c400, URZ ;  /* 0x0001c40018187890 */ /* 0x000fe4000fffe0ff */
[----:B------:R-:W-:-:S02]  /*1930*/  USHF.L.U32 UR19, UR29, 0x2, URZ ;  /* 0x000000021d137899 */ /* 0x000fc400080006ff */
[----:B------:R-:W-:Y:S02]  /*1940*/  UIADD3.X UR43, UPT, UPT, URZ, UR31, URZ, UP1, !UPT ;  /* 0x0000001fff2b7290 */ /* 0x000fe40008ffe4ff */
[----:B------:R-:W-:Y:S02]  /*1950*/  UIADD3 UR16, UPT, UPT, UR8, 0x30400, URZ ;  /* 0x0003040008107890 */ /* 0x000fe4000fffe0ff */
[----:B------:R-:W-:Y:S02]  /*1960*/  UIADD3.X UR41, UPT, UPT, URZ, UR31, URZ, UP0, !UPT ;  /* 0x0000001fff297290 */ /* 0x000fe400087fe4ff */
[----:B------:R-:W-:Y:S01]  /*1970*/  UIADD3 UR8, UPT, UPT, UR8, 0x32c00, URZ ;  /* 0x00032c0008087890 */ /* 0x000fe2000fffe0ff */
[----:B------:R-:W-:Y:S01]  /*1980*/  UMOV UR38, 0x0 ;  /* 0x0000000000267882 */ /* 0x000fe20000000000 */
[----:B------:R-:W-:Y:S01]  /*1990*/  UMOV UR39, 0x10000000 ;  /* 0x1000000000277882 */ /* 0x000fe20000000000 */
[----:B------:R-:W-:Y:S01]  /*19a0*/  UMOV UR25, UR33 ;  /* 0x0000002100197c82 */ /* 0x000fe20008000000 */
[----:B------:R-:W-:Y:S01]  /*19b0*/  UMOV UR28, UR36 ;  /* 0x00000024001c7c82 */ /* 0x000fe20008000000 */
[----:B------:R-:W-:Y:S01]  /*19c0*/  UMOV UR18, URZ ;  /* 0x000000ff00127c82 */ /* 0x000fe20008000000 */
[----:B------:R-:W-:Y:S01]  /*19d0*/  UMOV UR26, UR34 ;  /* 0x00000022001a7c82 */ /* 0x000fe20008000000 */
[----:B------:R-:W-:Y:S01]  /*19e0*/  UMOV UR17, UR33 ;  /* 0x0000002100117c82 */ /* 0x000fe20008000000 */
[----:B------:R-:W-:Y:S01]  /*19f0*/  UMOV UR21, UR36 ;  /* 0x0000002400157c82 */ /* 0x000fe20008000000 */
[----:B------:R1:W-:Y:S01]  /*1a00*/  UTMALDG.3D [UR32], [UR46], desc[UR38] ;  /* 0x000026202e0075b4 */ /* 0x0003e20008011000 */
[----:B------:R-:W-:Y:S01]  /*1a10*/  UMOV UR9, UR33 ;  /* 0x0000002100097c82 */ /* 0x000fe20008000000 */
[----:B------:R-:W-:Y:S01]  /*1a20*/  UMOV UR13, UR36 ;  /* 0x00000024000d7c82 */ /* 0x000fe20008000000 */
[----:B------:R-:W-:Y:S01]  /*1a30*/  UMOV UR10, UR18 ;  /* 0x00000012000a7c82 */ /* 0x000fe20008000000 */
[----:B------:R-:W-:Y:S01]  /*1a40*/  UMOV UR11, UR19 ;  /* 0x00000013000b7c82 */ /* 0x000fe20008000000 */
[----:B------:R1:W-:Y:S01]  /*1a50*/  UTMALDG.3D [UR24], [UR44], desc[UR38] ;  /* 0x000026182c0075b4 */ /* 0x0003e20008011000 */
[----:B------:R1:W-:Y:S01]  /*1a60*/  UTMALDG.4D [UR16], [UR42], desc[UR38] ;  /* 0x000026102a0075b4 */ /* 0x0003e20008019000 */
[----:B------:R1:W-:Y:S01]  /*1a70*/  UTMALDG.4D [UR8], [UR40], desc[UR38] ;  /* 0x00002608280075b4 */ /* 0x0003e20008019000 */
[----:B------:R-:W-:Y:S01]  /*1a80*/  NOP ;  /* 0x0000000000007918 */ /* 0x000fe20000000000 */
.L_x_26:
[----:B-1----:R-:W-:Y:S05]  /*1a90*/  BSYNC.RECONVERGENT B0 ;  /* 0x0000000000007941 */ /* 0x002fea0003800200 */
.L_x_25:
[----:B------:R-:W-:Y:S01]  /*1aa0*/  UIADD3 UR29, UPT, UPT, UR29, 0x1, URZ ;  /* 0x000000011d1d7890 */ /* 0x000fe2000fffe0ff */
[----:B------:R-:W-:Y:S01]  /*1ab0*/  UMOV UR23, UR6 ;  /* 0x0000000600177c82 */ /* 0x000fe20008000000 */
[----:B------:R-:W-:Y:S02]  /*1ac0*/  UMOV UR38, UR5 ;  /* 0x0000000500267c82 */ /* 0x000fe40008000000 */
[----:B------:R-:W-:-:S09]  /*1ad0*/  UISETP.NE.AND UP0, UPT, UR29, UR5, UPT ;  /* 0x000000051d00728c */ /* 0x000fd2000bf05270 */
[----:B------:R-:W-:Y:S05]  /*1ae0*/  BRA.U UP0, `(.L_x_27) ;  /* 0xfffffffd000c7547 */ /* 0x000fea000b83ffff */
.L_x_20:
[----:B------:R-:W-:Y:S01]  /*1af0*/  ULEA UR8, UR6, UR4, 0x3 ;  /* 0x0000000406087291 */ /* 0x000fe2000f8e18ff */
[----:B-1----:R-:W-:Y:S01]  /*1b00*/  SHF.L.U32 R2, R15, 0x1f, RZ ;  /* 0x0000001f0f027819 */ /* 0x002fe200000006ff */
[----:B------:R-:W-:Y:S01]  /*1b10*/  @!P1 SYNCS.ARRIVE.TRANS64.A1T0 RZ, [UR4+0x98], RZ ;  /* 0x000098ffffff99a7 */ /* 0x000fe20008100004 */
[----:B------:R-:W-:-:S06]  /*1b20*/  UISETP.GT.AND UP0, UPT, UR22, UR15, UPT ;  /* 0x0000000f1600728c */ /* 0x000fcc000bf04270 */
[----:B------:R1:W1:Y:S03]  /*1b30*/  SYNCS.PHASECHK.TRANS64.TRYWAIT P1, [UR8+0x28], R2 ;  /* 0x00002802ff0075a7 */ /* 0x0002660008021108 */
[----:B------:R-:W-:Y:S05]  /*1b40*/  BRA.U !UP0, `(.L_x_28) ;  /* 0x0000000108f87547 */ /* 0x000fea000b800000 */
[----:B------:R-:W-:Y:S01]  /*1b50*/  UIADD3 UR23, UPT, UPT, UR7, UR38, URZ ;  /* 0x0000002607177290 */ /* 0x000fe2000fffe0ff */
[----:B------:R-:W-:-:S11]  /*1b60*/  UMOV UR29, UR6 ;  /* 0x00000006001d7c82 */ /* 0x000fd60008000000 */
.L_x_35:
[----:B------:R-:W-:Y:S01]  /*1b70*/  ULEA UR33, UR29, UR4, 0x3 ;  /* 0x000000041d217291 */ /* 0x000fe2000f8e18ff */
[----:B--2---:R-:W-:Y:S01]  /*1b80*/  @!P5 MOV R3, 0x9000 ;  /* 0x000090000003d802 */ /* 0x004fe20000000f00 */
[----:B-1----:R-:W-:Y:S10]  /*1b90*/  @P1 BRA `(.L_x_29) ;  /* 0x00000000000c1947 */ /* 0x002ff40003800000 */
[----:B------:R-:W-:-:S04]  /*1ba0*/  SHF.L.U32 R4, R15, 0x1f, RZ ;  /* 0x0000001f0f047819 */ /* 0x000fc800000006ff */
[----:B------:R-:W1:Y:S02]  /*1bb0*/  SYNCS.PHASECHK.TRANS64.TRYWAIT P0, [UR33+0x28], R4 ;  /* 0x00002804ff0075a7 */ /* 0x000e640008001121 */
[----:B-1----:R-:W-:Y:S05]  /*1bc0*/  @!P0 BRA `(.L_x_30) ;  /* 0x0000007400e48947 */ /* 0x002fea0003800000 */
.L_x_29:
[----:B------:R2:W-:Y:S01]  /*1bd0*/  @!P5 SYNCS.ARRIVE.TRANS64 RZ, [UR33], R3 ;  /* 0x00000003ffffd9a7 */ /* 0x0005e20008000021 */
[----:B------:R-:W-:Y:S04]  /*1be0*/  BSSY.RECONVERGENT B0, `(.L_x_31) ;  /* 0x0000003000007945 */ /* 0x000fe80003800200 */
[----:B------:R-:W-:Y:S05]  /*1bf0*/  @P4 BRA `(.L_x_32) ;  /* 0x0000000000044947 */ /* 0x000fea0003800000 */
[----:B------:R-:W-:Y:S05]  /*1c00*/  BPT.TRAP 0x1 ;  /* 0x000000040000795c */ /* 0x000fea0000300000 */
.L_x_32:
[----:B------:R-:W-:Y:S05]  /*1c10*/  BSYNC.RECONVERGENT B0 ;  /* 0x0000000000007941 */ /* 0x000fea0003800200 */
.L_x_31:
        /* <DEDUP_REMOVED lines=25> */
[----:B------:R-:W-:Y:S02]  /*1db0*/  UIADD3 UR8, UPT, UPT, UR8, 0x32c00, URZ ;  /* 0x00032c0008087890 */ /* 0x000fe4000fffe0ff */
[----:B------:R-:W-:Y:S01]  /*1dc0*/  UIADD3.X UR43, UPT, UPT, URZ, UR31, URZ, UP0, !UPT ;  /* 0x0000001fff2b7290 */ /* 0x000fe200087fe4ff */
        /* <DEDUP_REMOVED lines=17> */
.L_x_34:
[----:B-1----:R-:W-:Y:S05]  /*1ee0*/  BSYNC.RECONVERGENT B0 ;  /* 0x0000000000007941 */ /* 0x002fea0003800200 */
.L_x_33:
[----:B------:R-:W-:Y:S01]  /*1ef0*/  UIADD3 UR38, UPT, UPT, UR38, 0x1, URZ ;  /* 0x0000000126267890 */ /* 0x000fe2000fffe0ff */
[----:B------:R-:W-:-:S03]  /*1f00*/  UMOV UR29, UR6 ;  /* 0x00000006001d7c82 */ /* 0x000fc60008000000 */
[----:B------:R-:W-:-:S09]  /*1f10*/  UISETP.NE.AND UP0, UPT, UR38, UR23, UPT ;  /* 0x000000172600728c */ /* 0x000fd2000bf05270 */
[----:B------:R-:W-:Y:S05]  /*1f20*/  BRA.U UP0, `(.L_x_35) ;  /* 0xfffffffd00107547 */ /* 0x000fea000b83ffff */
.L_x_28:
[C---:B-1----:R-:W-:Y:S01]  /*1f30*/  LEA R2, R14.reuse, UR4, 0x3 ;  /* 0x000000040e027c11 */ /* 0x042fe2000f8e18ff */
[----:B------:R-:W-:Y:S01]  /*1f40*/  NOP ;  /* 0x0000000000007918 */ /* 0x000fe20000000000 */
[----:B--2---:R-:W-:Y:S02]  /*1f50*/  SHF.L.U32 R3, R13, 0x1f, RZ ;  /* 0x0000001f0d037819 */ /* 0x004fe400000006ff */
[----:B------:R-:W-:Y:S02]  /*1f60*/  LEA R4, R14, UR4, 0x4 ;  /* 0x000000040e047c11 */ /* 0x000fe4000f8e20ff */
[----:B------:R-:W1:Y:S02]  /*1f70*/  SYNCS.PHASECHK.TRANS64.TRYWAIT P0, [R2+URZ+0xa0], R3 ;  /* 0x0000a003020075a7 */ /* 0x000e6400080011ff */
[----:B-1----:R-:W-:Y:S05]  /*1f80*/  @!P0 BRA `(.L_x_36) ;  /* 0x00000074000c8947 */ /* 0x002fea0003800000 */
.L_x_137:
[----:B------:R-:W2:Y:S01]  /*1f90*/  LDS.128 R4, [R4+0x110] ;  /* 0x0001100004047984 */ /* 0x000ea20000000c00 */
[----:B---3--:R-:W-:Y:S01]  /*1fa0*/  ISETP.GE.AND P0, PT, R40, 0x1, PT ;  /* 0x000000012800780c */ /* 0x008fe20003f06270 */
[----:B-1----:R-:W-:Y:S01]  /*1fb0*/  VIADD R2, R2, 0xb0 ;  /* 0x000000b002027836 */ /* 0x002fe20000000000 */
[----:B------:R-:W-:Y:S01]  /*1fc0*/  @!PT LDS RZ, [RZ] ;  /* 0x00000000fffff984 */ /* 0x000fe20000000800 */
[----:B------:R-:W-:Y:S01]  /*1fd0*/  @!PT LDS RZ, [RZ] ;  /* 0x00000000fffff984 */ /* 0x000fe20000000800 */
[----:B------:R-:W-:Y:S01]  /*1fe0*/  @!PT LDS RZ, [RZ] ;  /* 0x00000000fffff984 */ /* 0x000fe20000000800 */
[----:B------:R-:W-:Y:S01]  /*1ff0*/  @!PT LDS RZ, [RZ] ;  /* 0x00000000fffff984 */ /* 0x000fe20000000800 */
[----:B------:R1:W-:Y:S06]  /*2000*/  MEMBAR.ALL.CTA ;  /* 0x0000000000007992 */ /* 0x0003ec0000008000 */
[----:B-1----:R-:W1:Y:S01]  /*2010*/  FENCE.VIEW.ASYNC.S ;  /* 0x00000000000073c6 */ /* 0x002e620000000000 */
[----:B------:R-:W-:-:S04]  /*2020*/  PRMT R2, RZ, 0x654, R2 ;  /* 0x00000654ff027816 */ /* 0x000fc80000000002 */
[----:B-1----:R1:W-:Y:S01]  /*2030*/  SYNCS.ARRIVE.TRANS64.RED.A1T0 RZ, [R2+URZ], RZ ;  /* 0x000000ff02ff79a7 */ /* 0x0023e200081004ff */
[----:B--2---:R-:W-:-:S13]  /*2040*/  LOP3.LUT P2, RZ, R6, 0x1, RZ, 0xc0, !PT ;  /* 0x0000000106ff7812 */ /* 0x004fda000784c0ff */
[----:B------:R-:W-:Y:S01]  /*2050*/  @P2 SHF.R.U32.HI R3, RZ, 0x10, R5 ;  /* 0x00000010ff032819 */ /* 0x000fe20000011605 */
[----:B------:R-:W-:Y:S01]  /*2060*/  VOTEU.ANY UP0, P2 ;  /* 0x0000000000ff7886 */ /* 0x000fe20001000100 */
[----:B------:R-:W-:Y:S02]  /*2070*/  @P2 MOV R10, R4 ;  /* 0x00000004000a2202 */ /* 0x000fe40000000f00 */
[----:B------:R-:W-:Y:S02]  /*2080*/  @P2 R2UR.BROADCAST UR8, R3 ;  /* 0x00000000030822ca */ /* 0x000fe400008e0000 */
[----:B------:R-:W-:-:S11]  /*2090*/  @P2 LOP3.LUT R9, R5, 0xffff, RZ, 0xc0, !PT ;  /* 0x0000ffff05092812 */ /* 0x000fd600078ec0ff */
[----:B------:R-:W-:Y:S01]  /*20a0*/  @UP0 UMOV UR36, UR8 ;  /* 0x0000000800240c82 */ /* 0x000fe20008000000 */
[----:B-1----:R-:W-:Y:S05]  /*20b0*/  @!P0 BRA `(.L_x_37) ;  /* 0x0000000000b88947 */ /* 0x002fea0003800000 */
[----:B------:R-:W4:Y:S01]  /*20c0*/  LDC.64 R4, c[0x0][0xf18] ;  /* 0x0003c600ff047b82 */ /* 0x000f220000000a00 */
[----:B------:R-:W-:-:S07]  /*20d0*/  ISETP.NE.AND P3, PT, R40, 0x1, PT ;  /* 0x000000012800780c */ /* 0x000fce0003f65270 */
[----:B------:R-:W1:Y:S08]  /*20e0*/  LDC.64 R6, c[0x0][0xf10] ;  /* 0x0003c400ff067b82 */ /* 0x000e700000000a00 */
[----:B------:R-:W2:Y:S08]  /*20f0*/  LDC R16, c[0x0][0xf20] ;  /* 0x0003c800ff107b82 */ /* 0x000eb00000000800 */
[----:B------:R-:W3:Y:S01]  /*2100*/  LDC R17, c[0x0][0xf0c] ;  /* 0x0003c300ff117b82 */ /* 0x000ee20000000800 */
[----:B----4-:R-:W-:Y:S01]  /*2110*/  IMAD.HI.U32 R19, R0, R5, RZ ;  /* 0x0000000500137227 */ /* 0x010fe200078e00ff */
[----:B------:R-:W-:-:S03]  /*2120*/  ISETP.NE.AND P0, PT, R4, 0x1, PT ;  /* 0x000000010400780c */ /* 0x000fc60003f05270 */
[----:B------:R-:W-:-:S03]  /*2130*/  IMAD.HI.U32 R5, R9, R5, RZ ;  /* 0x0000000509057227 */ /* 0x000fc600078e00ff */
[----:B------:R-:W4:Y:S01]  /*2140*/  LDC.64 R2, c[0x0][0xf28] ;  /* 0x0003ca00ff027b82 */ /* 0x000f220000000a00 */
[----:B-1----:R-:W-:-:S04]  /*2150*/  IMAD.HI.U32 R20, R8, R6, RZ ;  /* 0x0000000608147227 */ /* 0x002fc800078e00ff */
[----:B------:R-:W-:Y:S01]  /*2160*/  IMAD.HI.U32 R21, R10, R6, RZ ;  /* 0x000000060a157227 */ /* 0x000fe200078e00ff */
[----:B------:R-:W-:Y:S02]  /*2170*/  SHF.R.U32.HI R20, RZ, R7, R20 ;  /* 0x00000007ff147219 */ /* 0x000fe40000011614 */
[-C--:B--2---:R-:W-:Y:S02]  /*2180*/  SHF.R.U32.HI R19, RZ, R16.reuse, R19 ;  /* 0x00000010ff137219 */ /* 0x084fe40000011613 */
[----:B------:R-:W-:Y:S02]  /*2190*/  SHF.R.U32.HI R5, RZ, R16, R5 ;  /* 0x00000010ff057219 */ /* 0x000fe40000011605 */
[----:B------:R-:W-:Y:S02]  /*21a0*/  SEL R19, R0, R19, !P0 ;  /* 0x0000001300137207 */ /* 0x000fe40004000000 */
[----:B------:R-:W-:Y:S02]  /*21b0*/  SHF.R.U32.HI R21, RZ, R7, R21 ;  /* 0x00000007ff157219 */ /* 0x000fe40000011615 */
[----:B---3--:R-:W-:-:S02]  /*21c0*/  ISETP.NE.AND P1, PT, R17, 0x1, PT ;  /* 0x000000011100780c */ /* 0x008fc40003f25270 */
[----:B------:R-:W-:Y:S02]  /*21d0*/  SEL R5, R9, R5, !P0 ;  /* 0x0000000509057207 */ /* 0x000fe40004000000 */
[----:B------:R-:W-:Y:S02]  /*21e0*/  SEL R20, R8, R20, !P1 ;  /* 0x0000001408147207 */ /* 0x000fe40004800000 */
[----:B------:R-:W-:Y:S01]  /*21f0*/  SEL R21, R10, R21, !P1 ;  /* 0x000000150a157207 */ /* 0x000fe20004800000 */
[----:B----4-:R-:W-:-:S04]  /*2200*/  IMAD.HI.U32 R18, R19, R2, RZ ;  /* 0x0000000213127227 */ /* 0x010fc800078e00ff */
[----:B------:R-:W-:Y:S01]  /*2210*/  IMAD.HI.U32 R6, R20, R2, RZ ;  /* 0x0000000214067227 */ /* 0x000fe200078e00ff */
[----:B------:R-:W-:-:S04]  /*2220*/  @P3 SHF.R.U32.HI R19, RZ, R3, R18 ;  /* 0x00000003ff133219 */ /* 0x000fc80000011612 */
[----:B------:R-:W-:Y:S01]  /*2230*/  @P3 SHF.R.U32.HI R20, RZ, R3, R6 ;  /* 0x00000003ff143219 */ /* 0x000fe20000011606 */
[----:B------:R-:W-:-:S04]  /*2240*/  IMAD R19, R40, R19, RZ ;  /* 0x0000001328137224 */ /* 0x000fc800078e02ff */
[----:B------:R-:W-:Y:S01]  /*2250*/  IMAD R6, R40, R20, RZ ;  /* 0x0000001428067224 */ /* 0x000fe200078e02ff */
[----:B------:R-:W-:-:S04]  /*2260*/  ISETP.GE.AND P0, PT, R5, R19, PT ;  /* 0x000000130500720c */ /* 0x000fc80003f06270 */
[----:B------:R-:W-:Y:S01]  /*2270*/  ISETP.GE.OR P0, PT, R21, R6, P0 ;  /* 0x000000061500720c */ /* 0x000fe20000706670 */
[----:B------:R-:W-:-:S05]  /*2280*/  IMAD.HI.U32 R6, R5, R2, RZ ;  /* 0x0000000205067227 */ /* 0x000fca00078e00ff */
[----:B------:R-:W-:-:S04]  /*2290*/  SHF.R.U32.HI R6, RZ, R3, R6 ;  /* 0x00000003ff067219 */ /* 0x000fc80000011606 */
[----:B------:R-:W-:-:S03]  /*22a0*/  SEL R6, R5, R6, !P3 ;  /* 0x0000000605067207 */ /* 0x000fc60005800000 */
[----:B------:R-:W-:-:S04]  /*22b0*/  @!P0 IMAD.HI.U32 R7, R21, R2, RZ ;  /* 0x0000000215078227 */ /* 0x000fc800078e00ff */
[----:B------:R-:W-:Y:S01]  /*22c0*/  IMAD.MOV R2, RZ, RZ, -R6 ;  /* 0x000000ffff027224 */ /* 0x000fe200078e0a06 */
[----:B------:R-:W-:Y:S02]  /*22d0*/  @!P0 SHF.R.U32.HI R3, RZ, R3, R7 ;  /* 0x00000003ff038219 */ /* 0x000fe40000011607 */
[----:B------:R-:W-:Y:S01]  /*22e0*/  IADD3 R7, PT, PT, -R5, RZ, RZ ;  /* 0x000000ff05077210 */ /* 0x000fe20007ffe1ff */
[----:B------:R-:W-:Y:S01]  /*22f0*/  IMAD R2, R40, R2, R5 ;  /* 0x0000000228027224 */ /* 0x000fe200078e0205 */
[----:B------:R-:W-:-:S03]  /*2300*/  @!P0 SEL R3, R21, R3, !P3 ;  /* 0x0000000315038207 */ /* 0x000fc60005800000 */
[----:B------:R-:W-:Y:S02]  /*2310*/  IMAD R7, R4, R7, R9 ;  /* 0x0000000704077224 */ /* 0x000fe400078e0209 */
[--C-:B------:R-:W-:Y:S02]  /*2320*/  @!P0 IMAD.IADD R6, R6, 0x1, -R3.reuse ;  /* 0x0000000106068824 */ /* 0x100fe400078e0a03 */
[----:B------:R-:W-:Y:S01]  /*2330*/  @!P0 IMAD R3, R2, R20, R3 ;  /* 0x0000001402038224 */ /* 0x000fe200078e0203 */
[----:B------:R-:W-:Y:S01]  /*2340*/  IADD3 R2, PT, PT, -R21, RZ, RZ ;  /* 0x000000ff15027210 */ /* 0x000fe20007ffe1ff */
[----:B------:R-:W-:Y:S02]  /*2350*/  @!P0 IMAD R5, R40, R6, R21 ;  /* 0x0000000628058224 */ /* 0x000fe400078e0215 */
[----:B------:R-:W-:Y:S02]  /*2360*/  @!P0 IMAD.MOV.U32 R21, RZ, RZ, R3 ;  /* 0x000000ffff158224 */ /* 0x000fe400078e0003 */
[----:B------:R-:W-:-:S02]  /*2370*/  IMAD R2, R17, R2, R10 ;  /* 0x0000000211027224 */ /* 0x000fc400078e020a */
[----:B------:R-:W-:Y:S02]  /*2380*/  IMAD R9, R5, R4, R7 ;  /* 0x0000000405097224 */ /* 0x000fe400078e0207 */
[----:B------:R-:W-:Y:S02]  /*2390*/  IMAD R10, R21, R17, R2 ;  /* 0x00000011150a7224 */ /* 0x000fe400078e0202 */
.L_x_37:
[----:B------:R-:W1:Y:S02]  /*23a0*/  LDCU UR8, c[0x0][0xf30] ;  /* 0x0001e600ff0877ac */ /* 0x000e640008000800 */
[----:B-1----:R-:W-:-:S09]  /*23b0*/  UISETP.NE.AND UP0, UPT, UR8, 0x1, UPT ;  /* 0x000000010800788c */ /* 0x002fd2000bf05270 */
[----:B------:R-:W-:Y:S05]  /*23c0*/  BRA.U UP0, `(.L_x_38) ;  /* 0x0000000100407547 */ /* 0x000fea000b800000 */
[----:B------:R-:W1:Y:S08]  /*23d0*/  LDC.64 R4, c[0x0][0xf10] ;  /* 0x0003c400ff047b82 */ /* 0x000e700000000a00 */
[----:B------:R-:W2:Y:S08]  /*23e0*/  LDC.64 R2, c[0x0][0xf18] ;  /* 0x0003c600ff027b82 */ /* 0x000eb00000000a00 */
[----:B------:R-:W3:Y:S08]  /*23f0*/  LDC R6, c[0x0][0xf20] ;  /* 0x0003c800ff067b82 */ /* 0x000ef00000000800 */
[----:B------:R-:W4:Y:S01]  /*2400*/  LDC R7, c[0x0][0xf0c] ;  /* 0x0003c300ff077b82 */ /* 0x000f220000000800 */
[----:B-1----:R-:W-:-:S05]  /*2410*/  IMAD.HI.U32 R4, R10, R4, RZ ;  /* 0x000000040a047227 */ /* 0x002fca00078e00ff */
[----:B------:R-:W-:Y:S01]  /*2420*/  SHF.R.U32.HI R4, RZ, R5, R4 ;  /* 0x00000005ff047219 */ /* 0x000fe20000011604 */
[----:B--2---:R-:W-:Y:S01]  /*2430*/  IMAD.HI.U32 R3, R9, R3, RZ ;  /* 0x0000000309037227 */ /* 0x004fe200078e00ff */
[----:B------:R-:W-:-:S04]  /*2440*/  ISETP.NE.AND P0, PT, R2, 0x1, PT ;  /* 0x000000010200780c */ /* 0x000fc80003f05270 */
[----:B---3--:R-:W-:-:S04]  /*2450*/  SHF.R.U32.HI R3, RZ, R6, R3 ;  /* 0x00000006ff037219 */ /* 0x008fc80000011603 */
[----:B------:R-:W-:Y:S02]  /*2460*/  SEL R3, R9, R3, !P0 ;  /* 0x0000000309037207 */ /* 0x000fe40004000000 */
[----:B----4-:R-:W-:-:S04]  /*2470*/  ISETP.NE.AND P1, PT, R7, 0x1, PT ;  /* 0x000000010700780c */ /* 0x010fc80003f25270 */
[----:B------:R-:W-:-:S05]  /*2480*/  SEL R4, R10, R4, !P1 ;  /* 0x000000040a047207 */ /* 0x000fca0004800000 */
[----:B------:R-:W-:Y:S02]  /*2490*/  IMAD.IADD R5, R3, 0x1, -R4 ;  /* 0x0000000103057824 */ /* 0x000fe400078e0a04 */
[----:B------:R-:W-:Y:S02]  /*24a0*/  IMAD.IADD R3, R4, 0x1, -R3 ;  /* 0x0000000104037824 */ /* 0x000fe400078e0a03 */
[----:B------:R-:W-:Y:S02]  /*24b0*/  IMAD R10, R5, R7, R10 ;  /* 0x00000007050a7224 */ /* 0x000fe400078e020a */
[----:B------:R-:W-:-:S07]  /*24c0*/  IMAD R9, R3, R2, R9 ;  /* 0x0000000203097224 */ /* 0x000fce00078e0209 */
.L_x_38:
[----:B------:R-:W-:Y:S01]  /*24d0*/  VIADD R14, R14, 0x1 ;  /* 0x000000010e0e7836 */ /* 0x000fe20000000000 */
[----:B------:R-:W-:Y:S01]  /*24e0*/  PLOP3.LUT P1, PT, PT, PT, PT, 0x80, 0x8 ;  /* 0x000000000008781c */ /* 0x000fe20003f2f070 */
[----:B------:R-:W-:Y:S02]  /*24f0*/  IMAD.IADD R2, R10, 0x1, R87 ;  /* 0x000000010a027824 */ /* 0x000fe400078e0257 */
[----:B------:R-:W-:Y:S01]  /*2500*/  IMAD.IADD R3, R9, 0x1, R86 ;  /* 0x0000000109037824 */ /* 0x000fe200078e0256 */
[----:B------:R-:W-:Y:S02]  /*2510*/  ISETP.NE.AND P0, PT, R14, 0x2, PT ;  /* 0x000000020e00780c */ /* 0x000fe40003f05270 */
[----:B------:R-:W-:Y:S02]  /*2520*/  R2UR UR20, R2 ;  /* 0x00000000021472ca */ /* 0x000fe400000e0000 */
[----:B------:R-:W-:Y:S02]  /*2530*/  SEL R2, RZ, 0x1, P0 ;  /* 0x00000001ff027807 */ /* 0x000fe40000000000 */
[----:B------:R-:W-:-:S02]  /*2540*/  R2UR UR12, R3 ;  /* 0x00000000030c72ca */ /* 0x000fc400000e0000 */
[----:B------:R-:W-:Y:S02]  /*2550*/  LOP3.LUT R13, R13, R2, RZ, 0x3c, !PT ;  /* 0x000000020d0d7212 */ /* 0x000fe400078e3cff */
[----:B------:R-:W-:Y:S01]  /*2560*/  SEL R14, R14, RZ, P0 ;  /* 0x000000ff0e0e7207 */ /* 0x000fe20000000000 */
[----:B------:R-:W-:Y:S10]  /*2570*/  @P2 BRA `(.L_x_39) ;  /* 0xffffffec00f82947 */ /* 0x000ff4000383ffff */
[----:B------:R-:W-:Y:S01]  /*2580*/  UIADD3 UR4, UPT, UPT, UR4, 0x28, URZ ;  /* 0x0000002804047890 */ /* 0x000fe2000fffe0ff */
[----:B------:R-:W-:-:S03]  /*2590*/  SHF.L.U32 R2, R15, 0x1f, RZ ;  /* 0x0000001f0f027819 */ /* 0x000fc600000006ff */
[----:B------:R-:W-:-:S09]  /*25a0*/  ULEA UR5, UR6, UR4, 0x3 ;  /* 0x0000000406057291 */ /* 0x000fd2000f8e18ff */
[----:B------:R-:W1:Y:S02]  /*25b0*/  SYNCS.PHASECHK.TRANS64.TRYWAIT P0, [UR5], R2 ;  /* 0x00000002ff0075a7 */ /* 0x000e640008001105 */
[----:B-1----:R-:W-:Y:S05]  /*25c0*/  @!P0 BRA `(.L_x_40) ;  /* 0x0000006c00908947 */ /* 0x002fea0003800000 */
.L_x_139:
[----:B------:R-:W-:-:S04]  /*25d0*/  UIADD3 UR6, UPT, UPT, UR6, 0x1, URZ ;  /* 0x0000000106067890 */ /* 0x000fc8000fffe0ff */
[----:B------:R-:W-:-:S04]  /*25e0*/  UISETP.NE.AND UP0, UPT, UR6, 0x5, UPT ;  /* 0x000000050600788c */ /* 0x000fc8000bf05270 */
[----:B------:R-:W-:Y:S02]  /*25f0*/  USEL UR7, URZ, 0x1, UP0 ;  /* 0x00000001ff077887 */ /* 0x000fe40008000000 */
[----:B------:R-:W-:-:S04]  /*2600*/  USEL UR6, UR6, URZ, UP0 ;  /* 0x000000ff06067287 */ /* 0x000fc80008000000 */
[----:B------:R-:W-:Y:S01]  /*2610*/  ULEA UR5, UR6, UR4, 0x3 ;  /* 0x0000000406057291 */ /* 0x000fe2000f8e18ff */
[----:B-1----:R-:W-:-:S04]  /*2620*/  LOP3.LUT R2, R15, UR7, RZ, 0x3c, !PT ;  /* 0x000000070f027c12 */ /* 0x002fc8000f8e3cff */
[----:B------:R-:W-:-:S04]  /*2630*/  SHF.L.U32 R3, R2, 0x1f, RZ ;  /* 0x0000001f02037819 */ /* 0x000fc800000006ff */
[----:B------:R-:W1:Y:S02]  /*2640*/  SYNCS.PHASECHK.TRANS64.TRYWAIT P0, [UR5], R3 ;  /* 0x00000003ff0075a7 */ /* 0x000e640008001105 */
[----:B-1----:R-:W-:Y:S05]  /*2650*/  @!P0 BRA `(.L_x_41) ;  /* 0x0000006c00848947 */ /* 0x002fea0003800000 */
.L_x_141:
[----:B------:R-:W-:-:S04]  /*2660*/  UIADD3 UR6, UPT, UPT, UR6, 0x1, URZ ;  /* 0x0000000106067890 */ /* 0x000fc8000fffe0ff */
[----:B------:R-:W-:-:S04]  /*2670*/  UISETP.NE.AND UP0, UPT, UR6, 0x5, UPT ;  /* 0x000000050600788c */ /* 0x000fc8000bf05270 */
[----:B------:R-:W-:Y:S02]  /*2680*/  USEL UR7, URZ, 0x1, UP0 ;  /* 0x00000001ff077887 */ /* 0x000fe40008000000 */
[----:B------:R-:W-:-:S04]  /*2690*/  USEL UR6, UR6, URZ, UP0 ;  /* 0x000000ff06067287 */ /* 0x000fc80008000000 */
[----:B------:R-:W-:Y:S01]  /*26a0*/  ULEA UR5, UR6, UR4, 0x3 ;  /* 0x0000000406057291 */ /* 0x000fe2000f8e18ff */
[----:B------:R-:W-:-:S04]  /*26b0*/  LOP3.LUT R2, R2, UR7, RZ, 0x3c, !PT ;  /* 0x0000000702027c12 */ /* 0x000fc8000f8e3cff */
[----:B-1----:R-:W-:-:S04]  /*26c0*/  SHF.L.U32 R3, R2, 0x1f, RZ ;  /* 0x0000001f02037819 */ /* 0x002fc800000006ff */
[----:B------:R-:W1:Y:S02]  /*26d0*/  SYNCS.PHASECHK.TRANS64.TRYWAIT P0, [UR5], R3 ;  /* 0x00000003ff0075a7 */ /* 0x000e640008001105 */
[----:B-1----:R-:W-:Y:S05]  /*26e0*/  @!P0 BRA `(.L_x_42) ;  /* 0x0000006c00788947 */ /* 0x002fea0003800000 */
.L_x_143:
        /* <DEDUP_REMOVED lines=9> */
.L_x_145:
[----:B------:R-:W-:-:S04]  /*2780*/  UIADD3 UR6, UPT, UPT, UR6, 0x1, URZ ;  /* 0x0000000106067890 */ /* 0x000fc8000fffe0ff */
[----:B------:R-:W-:-:S04]  /*2790*/  UISETP.NE.AND UP0, UPT, UR6, 0x5, UPT ;  /* 0x000000050600788c */ /* 0x000fc8000bf05270 */
[----:B------:R-:W-:Y:S02]  /*27a0*/  USEL UR5, URZ, 0x1, UP0 ;  /* 0x00000001ff057887 */ /* 0x000fe40008000000 */
[----:B------:R-:W-:-:S04]  /*27b0*/  USEL UR6, UR6, URZ, UP0 ;  /* 0x000000ff06067287 */ /* 0x000fc80008000000 */
[----:B------:R-:W-:Y:S01]  /*27c0*/  ULEA UR6, UR6, UR4, 0x3 ;  /* 0x0000000406067291 */ /* 0x000fe2000f8e18ff */
[----:B------:R-:W-:-:S04]  /*27d0*/  LOP3.LUT R2, R2, UR5, RZ, 0x3c, !PT ;  /* 0x0000000502027c12 */ /* 0x000fc8000f8e3cff */
[----:B------:R-:W-:Y:S01]  /*27e0*/  SHF.L.U32 R2, R2, 0x1f, RZ ;  /* 0x0000001f02027819 */ /* 0x000fe200000006ff */
[----:B-1--4-:R-:W-:-:S07]  /*27f0*/  IMAD.U32 R0, RZ, RZ, UR6 ;  /* 0x00000006ff007e24 */ /* 0x012fce000f8e00ff */
.L_x_44:
[----:B-1----:R1:W2:Y:S02]  /*2800*/  SYNCS.PHASECHK.TRANS64.TRYWAIT P0, [R0+URZ], R2 ;  /* 0x00000002000075a7 */ /* 0x0022a400080011ff */
[----:B--2---:R-:W-:Y:S05]  /*2810*/  @!P0 NANOSLEEP.SYNCS 0x989680 ;  /* 0x009896800000895d */ /* 0x004fea0003900000 */
[----:B------:R-:W2:Y:S02]  /*2820*/  @!P0 SYNCS.PHASECHK.TRANS64 P0, [R0+URZ], R2 ;  /* 0x00000002000085a7 */ /* 0x000ea400080010ff */
[----:B--2---:R-:W-:Y:S05]  /*2830*/  @P0 EXIT ;  /* 0x000000000000094d */ /* 0x004fea0003800000 */
[----:B------:R-:W-:Y:S05]  /*2840*/  BRA `(.L_x_44) ;  /* 0xfffffffc00ec7947 */ /* 0x000fea000383ffff */
.L_x_17:
[----:B------:R-:W-:-:S04]  /*2850*/  UISETP.NE.AND UP1, UPT, UR37, URZ, UPT ;  /* 0x000000ff2500728c */ /* 0x000fc8000bf25270 */
[----:B------:R-:W-:-:S09]  /*2860*/  UISETP.NE.OR UP1, UPT, UR10, 0x1, UP1 ;  /* 0x000000010a00788c */ /* 0x000fd20008f25670 */
[----:B------:R-:W-:Y:S05]  /*2870*/  BRA.U UP1, `(.L_x_45) ;  /* 0x0000000501487547 */ /* 0x000fea000b800000 */
[----:B------:R-:W-:Y:S01]  /*2880*/  ISETP.NE.AND P2, PT, R2, RZ, PT ;  /* 0x000000ff0200720c */ /* 0x000fe20003f45270 */
[----:B------:R-:W-:Y:S01]  /*2890*/  IMAD.MOV.U32 R12, RZ, RZ, 0x1 ;  /* 0x00000001ff0c7424 */ /* 0x000fe200078e00ff */
[----:B------:R-:W-:Y:S02]  /*28a0*/  CS2R R10, SRZ ;  /* 0x00000000000a7805 */ /* 0x000fe4000001ff00 */
[----:B------:R-:W-:Y:S01]  /*28b0*/  CS2R R8, SRZ ;  /* 0x0000000000087805 */ /* 0x000fe2000001ff00 */
[----:B------:R-:W-:Y:S01]  /*28c0*/  UMOV UR4, 0x400 ;  /* 0x0000040000047882 */ /* 0x000fe20000000000 */
[----:B------:R-:W-:Y:S01]  /*28d0*/  UMOV UR6, URZ ;  /* 0x000000ff00067c82 */ /* 0x000fe20008000000 */
[----:B------:R-:W-:-:S12]  /*28e0*/  ULEA UR37, UR37, UR4, 0x18 ;  /* 0x0000000425257291 */ /* 0x000fd8000f8ec0ff */
.L_x_49:
[----:B------:R-:W-:Y:S02]  /*28f0*/  LEA R0, R8, UR37, 0x3 ;  /* 0x0000002508007c11 */ /* 0x000fe4000f8e18ff */
[----:B------:R-:W-:-:S03]  /*2900*/  SHF.L.U32 R4, R9, 0x1f, RZ ;  /* 0x0000001f09047819 */ /* 0x000fc600000006ff */
[----:B------:R-:W-:Y:S01]  /*2910*/  VIADD R5, R0, 0xf0 ;  /* 0x000000f000057836 */ /* 0x000fe20000000000 */
[----:B------:R-:W1:Y:S02]  /*2920*/  SYNCS.PHASECHK.TRANS64.TRYWAIT P0, [R0+URZ+0xe0], R4 ;  /* 0x0000e004000075a7 */ /* 0x000e6400080011ff */
[----:B-1----:R-:W-:Y:S05]  /*2930*/  @!P0 BRA `(.L_x_46) ;  /* 0x0000006c00148947 */ /* 0x002fea0003800000 */
.L_x_146:
[----:B------:R-:W-:Y:S01]  /*2940*/  ULEA UR5, UR6, UR37, 0x3 ;  /* 0x0000002506057291 */ /* 0x000fe2000f8e18ff */
[----:B-1----:R-:W-:Y:S01]  /*2950*/  PRMT R0, RZ, 0x654, R5 ;  /* 0x00000654ff007816 */ /* 0x002fe20000000005 */
[----:B------:R-:W-:Y:S01]  /*2960*/  @!P2 IMAD.MOV.U32 R4, RZ, RZ, 0x10 ;  /* 0x00000010ff04a424 */ /* 0x000fe200078e00ff */
[----:B------:R-:W-:Y:S01]  /*2970*/  SHF.L.U32 R5, R12, 0x1f, RZ ;  /* 0x0000001f0c057819 */ /* 0x000fe200000006ff */
[----:B------:R-:W-:Y:S01]  /*2980*/  UIADD3 UR4, UPT, UPT, UR5, 0xa0, URZ ;  /* 0x000000a005047890 */ /* 0x000fe2000fffe0ff */
[----:B------:R1:W-:Y:S05]  /*2990*/  SYNCS.ARRIVE.TRANS64.RED.A1T0 RZ, [R0+URZ], RZ ;  /* 0x000000ff00ff79a7 */ /* 0x0003ea00081004ff */
[----:B------:R-:W-:Y:S01]  /*29a0*/  IMAD.U32 R6, RZ, RZ, UR4 ;  /* 0x00000004ff067e24 */ /* 0x000fe2000f8e00ff */
[----:B------:R-:W2:Y:S04]  /*29b0*/  SYNCS.PHASECHK.TRANS64.TRYWAIT P0, [UR5+0xb0], R5 ;  /* 0x0000b005ff0075a7 */ /* 0x000ea80008001105 */
[----:B------:R-:W-:Y:S01]  /*29c0*/  PRMT R6, R2, 0x654, R6 ;  /* 0x0000065402067816 */ /* 0x000fe20000000006 */
[----:B-12---:R-:W-:Y:S06]  /*29d0*/  @!P0 BRA `(.L_x_47) ;  /* 0x0000006c00008947 */ /* 0x006fec0003800000 */
.L_x_148:
[----:B------:R-:W-:Y:S01]  /*29e0*/  ULEA UR4, UR6, UR37, 0x4 ;  /* 0x0000002506047291 */ /* 0x000fe2000f8e20ff */
[----:B------:R-:W-:Y:S01]  /*29f0*/  SEL R3, R6, R3, !P2 ;  /* 0x0000000306037207 */ /* 0x000fe20005000000 */
[----:B------:R-:W-:Y:S01]  /*2a00*/  UIADD3 UR5, UPT, UPT, UR5, 0xa0, URZ ;  /* 0x000000a005057890 */ /* 0x000fe2000fffe0ff */
[----:B-1----:R-:W-:Y:S01]  /*2a10*/  LEA R0, R11, UR37, 0x3 ;  /* 0x000000250b007c11 */ /* 0x002fe2000f8e18ff */
[----:B------:R-:W-:Y:S01]  /*2a20*/  UIADD3 UR4, UPT, UPT, UR4, 0x110, URZ ;  /* 0x0000011004047890 */ /* 0x000fe2000fffe0ff */
[----:B------:R1:W-:Y:S01]  /*2a30*/  @!P2 SYNCS.ARRIVE.TRANS64.RED RZ, [R3+URZ], R4 ;  /* 0x0000000403ffa9a7 */ /* 0x0003e200080004ff */
[----:B------:R-:W-:Y:S01]  /*2a40*/  UIADD3 UR6, UPT, UPT, UR6, 0x1, URZ ;  /* 0x0000000106067890 */ /* 0x000fe2000fffe0ff */
[----:B------:R-:W-:-:S03]  /*2a50*/  VIADD R8, R8, 0x1 ;  /* 0x0000000108087836 */ /* 0x000fc60000000000 */
[----:B------:R-:W-:Y:S02]  /*2a60*/  UISETP.NE.AND UP0, UPT, UR6, 0x2, UPT ;  /* 0x000000020600788c */ /* 0x000fe4000bf05270 */
[----:B------:R-:W-:Y:S01]  /*2a70*/  ISETP.NE.AND P0, PT, R8, 0x2, PT ;  /* 0x000000020800780c */ /* 0x000fe20003f05270 */
[----:B------:R-:W-:Y:S06]  /*2a80*/  UGETNEXTWORKID.BROADCAST [UR4], [UR5] ;  /* 0x00000000040073ca */ /* 0x000fec0008000100 */
[----:B------:R-:W-:Y:S02]  /*2a90*/  USEL UR4, URZ, 0x1, UP0 ;  /* 0x00000001ff047887 */ /* 0x000fe40008000000 */
[----:B------:R-:W-:-:S04]  /*2aa0*/  USEL UR6, UR6, URZ, UP0 ;  /* 0x000000ff06067287 */ /* 0x000fc80008000000 */
[----:B------:R-:W-:Y:S02]  /*2ab0*/  LOP3.LUT R12, R12, UR4, RZ, 0x3c, !PT ;  /* 0x000000040c0c7c12 */ /* 0x000fe4000f8e3cff */
[----:B-1----:R-:W-:-:S04]  /*2ac0*/  SHF.L.U32 R4, R10, 0x1f, RZ ;  /* 0x0000001f0a047819 */ /* 0x002fc800000006ff */
[----:B------:R-:W1:Y:S02]  /*2ad0*/  SYNCS.PHASECHK.TRANS64.TRYWAIT P1, [R0+URZ+0xa0], R4 ;  /* 0x0000a004000075a7 */ /* 0x000e6400080211ff */
[----:B-1----:R-:W-:Y:S05]  /*2ae0*/  @!P1 BRA `(.L_x_48) ;  /* 0x0000006800d49947 */ /* 0x002fea0003800000 */
.L_x_149:
[C---:B-1----:R-:W-:Y:S01]  /*2af0*/  LEA R4, R11.reuse, UR37, 0x4 ;  /* 0x000000250b047c11 */ /* 0x042fe2000f8e20ff */
[----:B------:R-:W-:Y:S01]  /*2b00*/  VIADD R0, R0, 0xb0 ;  /* 0x000000b000007836 */ /* 0x000fe20000000000 */
[----:B------:R-:W-:Y:S01]  /*2b10*/  SEL R8, R8, RZ, P0 ;  /* 0x000000ff08087207 */ /* 0x000fe20000000000 */
[----:B------:R-:W-:-:S03]  /*2b20*/  VIADD R11, R11, 0x1 ;  /* 0x000000010b0b7836 */ /* 0x000fc60000000000 */
[----:B------:R-:W1:Y:S01]  /*2b30*/  LDS.128 R4, [R4+0x110] ;  /* 0x0001100004047984 */ /* 0x000e620000000c00 */
[----:B------:R-:W-:Y:S02]  /*2b40*/  PRMT R0, RZ, 0x654, R0 ;  /* 0x00000654ff007816 */ /* 0x000fe40000000000 */
[C---:B------:R-:W-:Y:S01]  /*2b50*/  ISETP.NE.AND P1, PT, R11.reuse, 0x2, PT ;  /* 0x000000020b00780c */ /* 0x040fe20003f25270 */
[----:B------:R-:W-:Y:S01]  /*2b60*/  @!PT LDS RZ, [RZ] ;  /* 0x00000000fffff984 */ /* 0x000fe20000000800 */
[----:B------:R-:W-:Y:S01]  /*2b70*/  @!PT LDS RZ, [RZ] ;  /* 0x00000000fffff984 */ /* 0x000fe20000000800 */
[----:B------:R-:W-:Y:S01]  /*2b80*/  @!PT LDS RZ, [RZ] ;  /* 0x00000000fffff984 */ /* 0x000fe20000000800 */
[----:B------:R-:W-:Y:S01]  /*2b90*/  @!PT LDS RZ, [RZ] ;  /* 0x00000000fffff984 */ /* 0x000fe20000000800 */
[----:B------:R2:W-:Y:S06]  /*2ba0*/  MEMBAR.ALL.CTA ;  /* 0x0000000000007992 */ /* 0x0005ec0000008000 */
[----:B--2---:R-:W2:Y:S01]  /*2bb0*/  FENCE.VIEW.ASYNC.S ;  /* 0x00000000000073c6 */ /* 0x004ea20000000000 */
[----:B------:R-:W-:Y:S01]  /*2bc0*/  SEL R11, R11, RZ, P1 ;  /* 0x000000ff0b0b7207 */ /* 0x000fe20000800000 */
[----:B--2---:R2:W-:Y:S01]  /*2bd0*/  SYNCS.ARRIVE.TRANS64.RED.A1T0 RZ, [R0+URZ], RZ ;  /* 0x000000ff00ff79a7 */ /* 0x0045e200081004ff */
[----:B-1----:R-:W-:-:S02]  /*2be0*/  LOP3.LUT P3, RZ, R6, 0x1, RZ, 0xc0, !PT ;  /* 0x0000000106ff7812 */ /* 0x002fc4000786c0ff */
[----:B------:R-:W-:-:S04]  /*2bf0*/  SEL R4, RZ, 0x1, P1 ;  /* 0x00000001ff047807 */ /* 0x000fc80000800000 */
[----:B------:R-:W-:Y:S02]  /*2c00*/  LOP3.LUT R10, R10, R4, RZ, 0x3c, !PT ;  /* 0x000000040a0a7212 */ /* 0x000fe400078e3cff */
[----:B--2---:R-:W-:-:S04]  /*2c10*/  SEL R0, RZ, 0x1, P0 ;  /* 0x00000001ff007807 */ /* 0x004fc80000000000 */
[----:B------:R-:W-:Y:S01]  /*2c20*/  LOP3.LUT R9, R9, R0, RZ, 0x3c, !PT ;  /* 0x0000000009097212 */ /* 0x000fe200078e3cff */
[----:B------:R-:W-:Y:S06]  /*2c30*/  @P3 BRA `(.L_x_49) ;  /* 0xfffffffc002c3947 */ /* 0x000fec000383ffff */
[----:B------:R-:W-:Y:S01]  /*2c40*/  ULEA UR5, UR6, UR37, 0x3 ;  /* 0x0000002506057291 */ /* 0x000fe2000f8e18ff */
[----:B------:R-:W-:-:S08]  /*2c50*/  SHF.L.U32 R2, R12, 0x1f, RZ ;  /* 0x0000001f0c027819 */ /* 0x000fd000000006ff */
[----:B------:R-:W1:Y:S02]  /*2c60*/  SYNCS.PHASECHK.TRANS64 P0, [UR5+0xb0], R2 ;  /* 0x0000b002ff0075a7 */ /* 0x000e640008001005 */
[----:B-1----:R-:W-:Y:S05]  /*2c70*/  @P0 BRA `(.L_x_50) ;  /* 0x0000000000080947 */ /* 0x002fea0003800000 */
[----:B------:R-:W1:Y:S02]  /*2c80*/  SYNCS.PHASECHK.TRANS64.TRYWAIT P0, [UR5+0xb0], R2 ;  /* 0x0000b002ff0075a7 */ /* 0x000e640008001105 */
[----:B-1----:R-:W-:Y:S05]  /*2c90*/  @!P0 BRA `(.L_x_51) ;  /* 0x00000068007c8947 */ /* 0x002fea0003800000 */
.L_x_50:
[----:B------:R-:W-:-:S04]  /*2ca0*/  UIADD3 UR4, UPT, UPT, UR6, 0x1, URZ ;  /* 0x0000000106047890 */ /* 0x000fc8000fffe0ff */
[----:B------:R-:W-:-:S04]  /*2cb0*/  UISETP.NE.AND UP0, UPT, UR4, 0x2, UPT ;  /* 0x000000020400788c */ /* 0x000fc8000bf05270 */
[----:B------:R-:W-:Y:S02]  /*2cc0*/  USEL UR7, URZ, 0x1, UP0 ;  /* 0x00000001ff077887 */ /* 0x000fe40008000000 */
[----:B------:R-:W-:-:S04]  /*2cd0*/  USEL UR4, UR4, URZ, UP0 ;  /* 0x000000ff04047287 */ /* 0x000fc80008000000 */
[----:B------:R-:W-:Y:S01]  /*2ce0*/  ULEA UR4, UR4, UR37, 0x3 ;  /* 0x0000002504047291 */ /* 0x000fe2000f8e18ff */
[----:B-1----:R-:W-:-:S04]  /*2cf0*/  LOP3.LUT R2, R12, UR7, RZ, 0x3c, !PT ;  /* 0x000000070c027c12 */ /* 0x002fc8000f8e3cff */
[----:B------:R-:W-:-:S04]  /*2d00*/  SHF.L.U32 R0, R2, 0x1f, RZ ;  /* 0x0000001f02007819 */ /* 0x000fc800000006ff */
[----:B------:R-:W1:Y:S02]  /*2d10*/  SYNCS.PHASECHK.TRANS64 P0, [UR4+0xb0], R0 ;  /* 0x0000b000ff0075a7 */ /* 0x000e640008001004 */
[----:B-1----:R-:W-:Y:S05]  /*2d20*/  @P0 EXIT ;  /* 0x000000000000094d */ /* 0x002fea0003800000 */
[----:B------:R-:W-:Y:S02]  /*2d30*/  SHF.L.U32 R2, R2, 0x1f, RZ ;  /* 0x0000001f02027819 */ /* 0x000fe400000006ff */
[----:B------:R-:W-:-:S07]  /*2d40*/  MOV R0, UR4 ;  /* 0x0000000400007c02 */ /* 0x000fce0008000f00 */
.L_x_52:
[----:B-1----:R1:W2:Y:S02]  /*2d50*/  SYNCS.PHASECHK.TRANS64.TRYWAIT P0, [R0+URZ+0xb0], R2 ;  /* 0x0000b002000075a7 */ /* 0x0022a400080011ff */
[----:B--2---:R-:W-:Y:S05]  /*2d60*/  @!P0 NANOSLEEP.SYNCS 0x989680 ;  /* 0x009896800000895d */ /* 0x004fea0003900000 */
[----:B------:R-:W2:Y:S02]  /*2d70*/  @!P0 SYNCS.PHASECHK.TRANS64 P0, [R0+URZ+0xb0], R2 ;  /* 0x0000b002000085a7 */ /* 0x000ea400080010ff */
[----:B--2---:R-:W-:Y:S05]  /*2d80*/  @P0 EXIT ;  /* 0x000000000000094d */ /* 0x004fea0003800000 */
[----:B------:R-:W-:Y:S05]  /*2d90*/  BRA `(.L_x_52) ;  /* 0xfffffffc00ec7947 */ /* 0x000fea000383ffff */
.L_x_45:
[----:B------:R-:W-:-:S09]  /*2da0*/  UISETP.NE.AND UP1, UPT, UR10, URZ, UPT ;  /* 0x000000ff0a00728c */ /* 0x000fd2000bf25270 */
[----:B------:R-:W-:Y:S05]  /*2db0*/  BRA.U UP1, `(.L_x_53) ;  /* 0x0000001101707547 */ /* 0x000fea000b800000 */
[----:B------:R-:W-:Y:S01]  /*2dc0*/  UMOV UR4, 0x40 ;  /* 0x0000004000047882 */ /* 0x000fe20000000000 */
[----:B------:R-:W-:Y:S01]  /*2dd0*/  NOP ;  /* 0x0000000000007918 */ /* 0x000fe20000000000 */
[----:B------:R-:W-:Y:S01]  /*2de0*/  ULEA UR4, UR37, UR4, 0x18 ;  /* 0x0000000425047291 */ /* 0x000fe2000f8ec0ff */
[----:B------:R-:W-:Y:S02]  /*2df0*/  UMOV UR5, 0x400 ;  /* 0x0000040000057882 */ /* 0x000fe40000000000 */
[----:B------:R-:W-:-:S06]  /*2e00*/  ULEA UR37, UR37, UR5, 0x18 ;  /* 0x0000000525257291 */ /* 0x000fcc000f8ec0ff */
[----:B------:R-:W1:Y:S02]  /*2e10*/  LDS.U8 R0, [UR4+0x1c] ;  /* 0x00001c04ff007984 */ /* 0x000e640008000000 */
[----:B-1----:R-:W-:-:S13]  /*2e20*/  ISETP.NE.AND P0, PT, R0, RZ, PT ;  /* 0x000000ff0000720c */ /* 0x002fda0003f05270 */
[----:B------:R-:W-:Y:S05]  /*2e30*/  @P0 BRA `(.L_x_54) ;  /* 0x0000000000580947 */ /* 0x000fea0003800000 */
[----:B------:R-:W-:-:S13]  /*2e40*/  ELECT P0, URZ, PT ;  /* 0x0000000000ff782f */ /* 0x000fda0003800000 */
[----:B------:R-:W-:Y:S05]  /*2e50*/  @!P0 BRA `(.L_x_55) ;  /* 0x0000000000608947 */ /* 0x000fea0003800000 */
[----:B------:R-:W-:Y:S01]  /*2e60*/  UMOV UR5, 0x10 ;  /* 0x0000001000057882 */ /* 0x000fe20000000000 */
[----:B------:R-:W-:Y:S01]  /*2e70*/  HFMA2 R0, -RZ, RZ, 0, 5.9604644775390625e-08 ;  /* 0x00000001ff007431 */ /* 0x000fe200000001ff */
[----:B------:R-:W-:-:S03]  /*2e80*/  MOV R2, 0xffff ;  /* 0x0000ffff00027802 */ /* 0x000fc60000000f00 */
[----:B------:R-:W-:Y:S04]  /*2e90*/  DEPBAR.LE SB1, 0x36 ;  /* 0x00009d800000791a */ /* 0x000fe80000000000 */
[----:B------:R-:W1:Y:S02]  /*2ea0*/  UTCATOMSWS.FIND_AND_SET.ALIGN UP0, UR5, UR5 ;  /* 0x00000005000575e3 */ /* 0x000e640008000800 */
[----:B-1----:R-:W-:Y:S01]  /*2eb0*/  MOV R3, UR5 ;  /* 0x0000000500037c02 */ /* 0x002fe20008000f00 */
[----:B------:R-:W-:Y:S06]  /*2ec0*/  BRA.U UP0, `(.L_x_56) ;  /* 0x0000000100187547 */ /* 0x000fec000b800000 */
.L_x_57:
[----:B------:R-:W-:Y:S05]  /*2ed0*/  NANOSLEEP 0x64 ;  /* 0x000000640000795d */ /* 0x000fea0003800000 */
[----:B------:R-:W-:-:S05]  /*2ee0*/  UMOV UR5, 0x10 ;  /* 0x0000001000057882 */ /* 0x000fca0000000000 */
[----:B------:R-:W-:Y:S04]  /*2ef0*/  DEPBAR.LE SB1, 0x36 ;  /* 0x00009d800000791a */ /* 0x000fe80000000000 */
[----:B------:R-:W1:Y:S02]  /*2f00*/  UTCATOMSWS.FIND_AND_SET.ALIGN UP0, UR5, UR5 ;  /* 0x00000005000575e3 */ /* 0x000e640008000800 */
[----:B-1----:R-:W-:Y:S01]  /*2f10*/  MOV R3, UR5 ;  /* 0x0000000500037c02 */ /* 0x002fe20008000f00 */
[----:B------:R-:W-:Y:S05]  /*2f20*/  BRA.U !UP0, `(.L_x_57) ;  /* 0xfffffffd08e87547 */ /* 0x000fea000b83ffff */
.L_x_56:
[-C--:B------:R-:W-:Y:S02]  /*2f30*/  SHF.L.U32 R2, R2, R3.reuse, RZ ;  /* 0x0000000302027219 */ /* 0x080fe400000006ff */
[----:B------:R-:W-:Y:S01]  /*2f40*/  SHF.L.U32 R0, R0, R3, RZ ;  /* 0x0000000300007219 */ /* 0x000fe200000006ff */
[----:B------:R-:W-:Y:S02]  /*2f50*/  IMAD.SHL.U32 R3, R3, 0x20, RZ ;  /* 0x0000002003037824 */ /* 0x000fe400078e00ff */
[----:B------:R1:W-:Y:S04]  /*2f60*/  ATOMS.OR RZ, [UR4+0x14], R2 ;  /* 0x00001402ffff798c */ /* 0x0003e8000b000004 */
[----:B------:R1:W-:Y:S04]  /*2f70*/  ATOMS.OR RZ, [UR4+0x18], R0 ;  /* 0x00001800ffff798c */ /* 0x0003e8000b000004 */
[----:B------:R1:W-:Y:S01]  /*2f80*/  STS [UR37+0x130], R3 ;  /* 0x00013003ff007988 */ /* 0x0003e20008000825 */
[----:B------:R-:W-:Y:S05]  /*2f90*/  BRA `(.L_x_55) ;  /* 0x0000000000107947 */ /* 0x000fea0003800000 */
.L_x_54:
[----:B------:R-:W-:Y:S02]  /*2fa0*/  MOV R0, 0xffffffff ;  /* 0xffffffff00007802 */ /* 0x000fe40000000f00 */
[----:B------:R-:W-:-:S03]  /*2fb0*/  MOV R2, 0x2fe0 ;  /* 0x00002fe000027802 */ /* 0x000fc60000000f00 */
[----:B------:R1:W-:Y:S04]  /*2fc0*/  STS [UR37+0x130], R0 ;  /* 0x00013000ff007988 */ /* 0x0003e80008000825 */
[----:B-1-3-5:R-:W-:Y:S05]  /*2fd0*/  CALL.REL.NOINC `($__internal_1_$__cuda_sm10x_tcgen05_guardrail_trap_phase_invalid_during_alloc) ;  /* 0x0000006c00947944 */ /* 0x02afea0003c00000 */
.L_x_55:
[----:B------:R-:W-:Y:S05]  /*2fe0*/  WARPSYNC.ALL ;  /* 0x0000000000007948 */ /* 0x000fea0003800000 */
[----:B------:R-:W2:Y:S01]  /*2ff0*/  S2UR UR13, SR_CgaCtaId ;  /* 0x00000000000d79c3 */ /* 0x000ea20000008800 */
[----:B------:R-:W-:Y:S01]  /*3000*/  UMOV UR4, 0x400 ;  /* 0x0000040000047882 */ /* 0x000fe20000000000 */
[----:B------:R-:W-:-:S06]  /*3010*/  NOP ;  /* 0x0000000000007918 */ /* 0x000fcc0000000000 */
[----:B------:R-:W-:Y:S06]  /*3020*/  BAR.ARV 0x6, 0xa0 ;  /* 0x0182800000007b1d */ /* 0x000fec0000002000 */
[----:B------:R-:W4:Y:S01]  /*3030*/  LDCU UR14, c[0x0][0x38c] ;  /* 0x00007180ff0e77ac */ /* 0x000f220008000800 */
[----:B------:R-:W-:Y:S01]  /*3040*/  IMAD.MOV.U32 R11, RZ, RZ, 0x1 ;  /* 0x00000001ff0b7424 */ /* 0x000fe200078e00ff */
[----:B------:R-:W-:Y:S01]  /*3050*/  CS2R R8, SRZ ;  /* 0x0000000000087805 */ /* 0x000fe2000001ff00 */
[----:B------:R-:W-:Y:S01]  /*3060*/  IMAD.MOV.U32 R10, RZ, RZ, RZ ;  /* 0x000000ffff0a7224 */ /* 0x000fe200078e00ff */
[----:B------:R-:W-:Y:S01]  /*3070*/  UMOV UR25, URZ ;  /* 0x000000ff00197c82 */ /* 0x000fe20008000000 */
[----:B------:R-:W-:Y:S01]  /*3080*/  UMOV UR24, URZ ;  /* 0x000000ff00187c82 */ /* 0x000fe20008000000 */
[----:B--2---:R-:W-:Y:S01]  /*3090*/  ULEA UR13, UR13, UR4, 0x18 ;  /* 0x000000040d0d7291 */ /* 0x004fe2000f8ec0ff */
[----:B------:R-:W2:Y:S03]  /*30a0*/  LDCU UR4, c[0x0][0x38c] ;  /* 0x00007180ff0477ac */ /* 0x000ea60008000800 */
[----:B------:R-:W-:-:S02]  /*30b0*/  UIADD3 UR17, UPT, UPT, UR13, 0x8400, URZ ;  /* 0x000084000d117890 */ /* 0x000fc4000fffe0ff */
[----:B------:R-:W-:-:S03]  /*30c0*/  UIADD3 UR18, UPT, UPT, UR13, 0x1c400, URZ ;  /* 0x0001c4000d127890 */ /* 0x000fc6000fffe0ff */
[----:B-1----:R-:W1:Y:S01]  /*30d0*/  LDS R0, [UR13+0x130] ;  /* 0x0001300dff007984 */ /* 0x002e620008000800 */
[----:B------:R-:W-:Y:S02]  /*30e0*/  UIADD3 UR19, UPT, UPT, UR13, 0x30400, URZ ;  /* 0x000304000d137890 */ /* 0x000fe4000fffe0ff */
[----:B------:R-:W-:Y:S02]  /*30f0*/  UIADD3 UR20, UPT, UPT, UR13, 0x32c00, URZ ;  /* 0x00032c000d147890 */ /* 0x000fe4000fffe0ff */
[----:B------:R-:W-:Y:S02]  /*3100*/  USHF.R.U32.HI UR17, URZ, 0x4, UR17 ;  /* 0x00000004ff117899 */ /* 0x000fe40008011611 */
[----:B------:R-:W-:Y:S02]  /*3110*/  USHF.R.U32.HI UR18, URZ, 0x4, UR18 ;  /* 0x00000004ff127899 */ /* 0x000fe40008011612 */
[----:B------:R-:W-:Y:S02]  /*3120*/  USHF.R.U32.HI UR19, URZ, 0x4, UR19 ;  /* 0x00000004ff137899 */ /* 0x000fe40008011613 */
[----:B--2---:R-:W-:-:S02]  /*3130*/  UIADD3 UR4, UPT, UPT, UR4, 0xff, URZ ;  /* 0x000000ff04047890 */ /* 0x004fc4000fffe0ff */
[----:B------:R-:W-:Y:S02]  /*3140*/  USHF.R.U32.HI UR20, URZ, 0x4, UR20 ;  /* 0x00000004ff147899 */ /* 0x000fe40008011614 */
[----:B------:R-:W-:Y:S02]  /*3150*/  USHF.R.S32.HI UR12, URZ, 0x1f, UR4 ;  /* 0x0000001fff0c7899 */ /* 0x000fe40008011404 */
[----:B------:R-:W-:Y:S02]  /*3160*/  ULOP3.LUT UR17, UR17, 0x3fff, URZ, 0xc0, !UPT ;  /* 0x00003fff11117892 */ /* 0x000fe4000f8ec0ff */
[----:B------:R-:W-:Y:S02]  /*3170*/  ULEA.HI UR12, UR12, UR4, URZ, 0x8 ;  /* 0x000000040c0c7291 */ /* 0x000fe4000f8f40ff */
[----:B------:R-:W-:Y:S02]  /*3180*/  ULOP3.LUT UR18, UR18, 0x3fff, URZ, 0xc0, !UPT ;  /* 0x00003fff12127892 */ /* 0x000fe4000f8ec0ff */
[----:B------:R-:W-:-:S02]  /*3190*/  USHF.R.S32.HI UR12, URZ, 0x8, UR12 ;  /* 0x00000008ff0c7899 */ /* 0x000fc4000801140c */
[----:B------:R-:W-:Y:S02]  /*31a0*/  ULOP3.LUT UR19, UR19, 0x3fff, URZ, 0xc0, !UPT ;  /* 0x00003fff13137892 */ /* 0x000fe4000f8ec0ff */
[----:B------:R-:W-:Y:S02]  /*31b0*/  UISETP.LT.AND UP0, UPT, UR12, 0x1, UPT ;  /* 0x000000010c00788c */ /* 0x000fe4000bf01270 */
[----:B------:R-:W-:Y:S02]  /*31c0*/  ULOP3.LUT UR20, UR20, 0x3fff, URZ, 0xc0, !UPT ;  /* 0x00003fff14147892 */ /* 0x000fe4000f8ec0ff */
[----:B------:R-:W-:Y:S02]  /*31d0*/  USEL UR16, UR12, 0x1, !UP0 ;  /* 0x000000010c107887 */ /* 0x000fe4000c000000 */
[----:B------:R-:W-:Y:S02]  /*31e0*/  ULOP3.LUT UR17, UR17, 0x10000, URZ, 0xfc, !UPT ;  /* 0x0001000011117892 */ /* 0x000fe4000f8efcff */
[----:B------:R-:W-:-:S02]  /*31f0*/  ULOP3.LUT UR18, UR18, 0x10000, URZ, 0xfc, !UPT ;  /* 0x0001000012127892 */ /* 0x000fc4000f8efcff */
[----:B------:R-:W-:Y:S02]  /*3200*/  ULOP3.LUT UR19, UR19, 0x10000, URZ, 0xfc, !UPT ;  /* 0x0001000013137892 */ /* 0x000fe4000f8efcff */
[----:B------:R-:W-:Y:S01]  /*3210*/  ULOP3.LUT UR20, UR20, 0x10000, URZ, 0xfc, !UPT ;  /* 0x0001000014147892 */ /* 0x000fe2000f8efcff */
[----:B-1----:R-:W-:Y:S01]  /*3220*/  R2UR UR26, R0 ;  /* 0x00000000001a72ca */ /* 0x002fe200000e0000 */
[----:B------:R-:W-:Y:S02]  /*3230*/  UIADD3 UR16, UPT, UPT, -UR16, URZ, URZ ;  /* 0x000000ff10107290 */ /* 0x000fe4000fffe1ff */
[----:B----4-:R-:W-:-:S10]  /*3240*/  UISETP.GE.AND UP3, UPT, UR14, 0x1, UPT ;  /* 0x000000010e00788c */ /* 0x010fd4000bf66270 */
[----:B------:R-:W-:Y:S02]  /*3250*/  UIADD3 UR11, UPT, UPT, UR26, 0x110, URZ ;  /* 0x000001101a0b7890 */ /* 0x000fe4000fffe0ff */
[----:B------:R-:W-:Y:S02]  /*3260*/  UIADD3 UR9, UPT, UPT, UR26, 0x114, URZ ;  /* 0x000001141a097890 */ /* 0x000fe4000fffe0ff */
[----:B------:R-:W-:Y:S02]  /*3270*/  UIADD3 UR7, UPT, UPT, UR26, 0x118, URZ ;  /* 0x000001181a077890 */ /* 0x000fe4000fffe0ff */
[----:B------:R-:W-:Y:S02]  /*3280*/  UIADD3 UR5, UPT, UPT, UR26, 0x11c, URZ ;  /* 0x0000011c1a057890 */ /* 0x000fe4000fffe0ff */
[----:B------:R-:W-:Y:S02]  /*3290*/  UIADD3 UR10, UPT, UPT, UR26, 0x100, URZ ;  /* 0x000001001a0a7890 */ /* 0x000fe4000fffe0ff */
[----:B------:R-:W-:-:S02]  /*32a0*/  UIADD3 UR8, UPT, UPT, UR26, 0x104, URZ ;  /* 0x000001041a087890 */ /* 0x000fc4000fffe0ff */
[----:B------:R-:W-:Y:S02]  /*32b0*/  UIADD3 UR6, UPT, UPT, UR26, 0x108, URZ ;  /* 0x000001081a067890 */ /* 0x000fe4000fffe0ff */
[----:B------:R-:W-:Y:S02]  /*32c0*/  UIADD3 UR4, UPT, UPT, UR26, 0x10c, URZ ;  /* 0x0000010c1a047890 */ /* 0x000fe4000fffe0ff */
[----:B------:R-:W-:Y:S02]  /*32d0*/  USHF.R.U32.HI UR46, URZ, 0x1a, UR11 ;  /* 0x0000001aff2e7899 */ /* 0x000fe4000801160b */
[----:B------:R-:W-:Y:S02]  /*32e0*/  USHF.R.U32.HI UR40, URZ, 0x1a, UR9 ;  /* 0x0000001aff287899 */ /* 0x000fe40008011609 */
[----:B------:R-:W-:Y:S02]  /*32f0*/  USHF.R.U32.HI UR34, URZ, 0x1a, UR7 ;  /* 0x0000001aff227899 */ /* 0x000fe40008011607 */
[----:B------:R-:W-:-:S02]  /*3300*/  USHF.R.U32.HI UR28, URZ, 0x1a, UR5 ;  /* 0x0000001aff1c7899 */ /* 0x000fc40008011605 */
[----:B------:R-:W-:Y:S02]  /*3310*/  USHF.R.U32.HI UR47, URZ, 0x11, UR10 ;  /* 0x00000011ff2f7899 */ /* 0x000fe4000801160a */
[----:B------:R-:W-:Y:S02]  /*3320*/  USHF.R.U32.HI UR41, URZ, 0x11, UR8 ;  /* 0x00000011ff297899 */ /* 0x000fe40008011608 */
[----:B------:R-:W-:Y:S02]  /*3330*/  USHF.R.U32.HI UR35, URZ, 0x11, UR6 ;  /* 0x00000011ff237899 */ /* 0x000fe40008011606 */
[----:B------:R-:W-:Y:S02]  /*3340*/  USHF.R.U32.HI UR29, URZ, 0x11, UR4 ;  /* 0x00000011ff1d7899 */ /* 0x000fe40008011604 */
[----:B------:R-:W-:Y:S02]  /*3350*/  ULOP3.LUT UR46, UR46, 0x30, URZ, 0xc0, !UPT ;  /* 0x000000302e2e7892 */ /* 0x000fe4000f8ec0ff */
[----:B------:R-:W-:-:S02]  /*3360*/  ULOP3.LUT UR40, UR40, 0x30, URZ, 0xc0, !UPT ;  /* 0x0000003028287892 */ /* 0x000fc4000f8ec0ff */
[----:B------:R-:W-:Y:S02]  /*3370*/  ULOP3.LUT UR34, UR34, 0x30, URZ, 0xc0, !UPT ;  /* 0x0000003022227892 */ /* 0x000fe4000f8ec0ff */
[----:B------:R-:W-:Y:S02]  /*3380*/  ULOP3.LUT UR28, UR28, 0x30, URZ, 0xc0, !UPT ;  /* 0x000000301c1c7892 */ /* 0x000fe4000f8ec0ff */
[----:B------:R-:W-:Y:S02]  /*3390*/  ULOP3.LUT UR47, UR47, 0x6000, URZ, 0xc0, !UPT ;  /* 0x000060002f2f7892 */ /* 0x000fe4000f8ec0ff */
[----:B------:R-:W-:Y:S02]  /*33a0*/  ULOP3.LUT UR41, UR41, 0x6000, URZ, 0xc0, !UPT ;  /* 0x0000600029297892 */ /* 0x000fe4000f8ec0ff */
        /* <DEDUP_REMOVED lines=10> */
[----:B------:R-:W-:Y:S02]  /*3450*/  UPRMT UR47, UR46, 0x5410, UR47 ;  /* 0x000054102e2f7896 */ /* 0x000fe4000800002f */
[----:B------:R-:W-:Y:S02]  /*3460*/  UPRMT UR41, UR40, 0x5410, UR41 ;  /* 0x0000541028297896 */ /* 0x000fe40008000029 */
[----:B------:R-:W-:Y:S02]  /*3470*/  UPRMT UR35, UR34, 0x5410, UR35 ;  /* 0x0000541022237896 */ /* 0x000fe40008000023 */
[----:B------:R-:W-:Y:S01]  /*3480*/  UPRMT UR29, UR28, 0x5410, UR29 ;  /* 0x000054101c1d7896 */ /* 0x000fe2000800001d */
[----:B------:R-:W-:Y:S01]  /*3490*/  UMOV UR46, URZ ;  /* 0x000000ff002e7c82 */ /* 0x000fe20008000000 */
[----:B------:R-:W-:Y:S01]  /*34a0*/  UMOV UR40, URZ ;  /* 0x000000ff00287c82 */ /* 0x000fe20008000000 */
[----:B------:R-:W-:Y:S01]  /*34b0*/  UMOV UR34, URZ ;  /* 0x000000ff00227c82 */ /* 0x000fe20008000000 */
[----:B------:R-:W-:-:S08]  /*34c0*/  UMOV UR28, URZ ;  /* 0x000000ff001c7c82 */ /* 0x000fd00008000000 */
.L_x_64:
[----:B------:R-:W-:Y:S02]  /*34d0*/  LEA R0, R10, UR13, 0x3 ;  /* 0x0000000d0a007c11 */ /* 0x000fe4000f8e18ff */
[----:B------:R-:W-:Y:S02]  /*34e0*/  SHF.L.U32 R2, R9, 0x1f, RZ ;  /* 0x0000001f09027819 */ /* 0x000fe400000006ff */
[----:B------:R-:W-:Y:S01]  /*34f0*/  PLOP3.LUT P0, PT, PT, PT, UP3, 0x80, 0x8 ;  /* 0x000000000008781c */ /* 0x000fe20003f0f038 */
[----:B------:R-:W-:Y:S01]  /*3500*/  VIADD R3, R0, 0xb0 ;  /* 0x000000b000037836 */ /* 0x000fe20000000000 */
[----:B-1----:R-:W1:Y:S02]  /*3510*/  SYNCS.PHASECHK.TRANS64.TRYWAIT P1, [R0+URZ+0xa0], R2 ;  /* 0x0000a002000075a7 */ /* 0x002e6400080211ff */
[----:B-1--4-:R-:W-:Y:S09]  /*3520*/  @!P1 BRA `(.L_x_58) ;  /* 0x0000006000709947 */ /* 0x012ff20003800000 */
.L_x_151:
[----:B------:R-:W-:Y:S01]  /*3530*/  LEA R4, R10, UR13, 0x4 ;  /* 0x0000000d0a047c11 */ /* 0x000fe2000f8e20ff */
[----:B------:R-:W-:Y:S01]  /*3540*/  @UP3 ULEA UR15, UR24, UR13, 0x3 ;  /* 0x0000000d180f3291 */ /* 0x000fe2000f8e18ff */
[----:B------:R-:W-:Y:S01]  /*3550*/  PLOP3.LUT P2, PT, PT, PT, PT, 0x80, 0x8 ;  /* 0x000000000008781c */ /* 0x000fe20003f4f070 */
[----:B------:R-:W-:Y:S01]  /*3560*/  ULEA UR14, UR25, UR13, 0x3 ;  /* 0x0000000d190e7291 */ /* 0x000fe2000f8e18ff */
[----:B------:R-:W-:Y:S02]  /*3570*/  PRMT R3, RZ, 0x654, R3 ;  /* 0x00000654ff037816 */ /* 0x000fe40000000003 */
[----:B------:R-:W2:Y:S01]  /*3580*/  LDS.128 R4, [R4+0x110] ;  /* 0x0001100004047984 */ /* 0x000ea20000000c00 */
[----:B-1----:R-:W-:Y:S02]  /*3590*/  @P0 SHF.L.U32 R2, R8, 0x1f, RZ ;  /* 0x0000001f08020819 */ /* 0x002fe400000006ff */
[----:B------:R-:W-:Y:S01]  /*35a0*/  SHF.L.U32 R0, R11, 0x1f, RZ ;  /* 0x0000001f0b007819 */ /* 0x000fe200000006ff */
[----:B------:R-:W-:Y:S01]  /*35b0*/  @!PT LDS RZ, [RZ] ;  /* 0x00000000fffff984 */ /* 0x000fe20000000800 */
[----:B------:R-:W-:Y:S01]  /*35c0*/  @!PT LDS RZ, [RZ] ;  /* 0x00000000fffff984 */ /* 0x000fe20000000800 */
[----:B------:R-:W-:Y:S01]  /*35d0*/  @!PT LDS RZ, [RZ] ;  /* 0x00000000fffff984 */ /* 0x000fe20000000800 */
[----:B------:R-:W-:Y:S01]  /*35e0*/  @!PT LDS RZ, [RZ] ;  /* 0x00000000fffff984 */ /* 0x000fe20000000800 */
[----:B------:R1:W-:Y:S06]  /*35f0*/  MEMBAR.ALL.CTA ;  /* 0x0000000000007992 */ /* 0x0003ec0000008000 */
[----:B-1----:R-:W1:Y:S02]  /*3600*/  FENCE.VIEW.ASYNC.S ;  /* 0x00000000000073c6 */ /* 0x002e640000000000 */
[----:B-1----:R1:W-:Y:S01]  /*3610*/  SYNCS.ARRIVE.TRANS64.RED.A1T0 RZ, [R3+URZ], RZ ;  /* 0x000000ff03ff79a7 */ /* 0x0023e200081004ff */
[----:B------:R1:W4:Y:S01]  /*3620*/  @P0 SYNCS.PHASECHK.TRANS64.TRYWAIT P2, [UR15], R2 ;  /* 0x00000002ff0005a7 */ /* 0x000322000804110f */
[----:B------:R-:W-:Y:S01]  /*3630*/  ULEA UR15, UR25, UR26, 0x7 ;  /* 0x0000001a190f7291 */ /* 0x000fe2000f8e38ff */
[----:B--2---:R-:W-:Y:S01]  /*3640*/  LOP3.LUT P1, RZ, R6, 0x1, RZ, 0xc0, !PT ;  /* 0x0000000106ff7812 */ /* 0x004fe2000782c0ff */
[----:B------:R-:W2:Y:S02]  /*3650*/  SYNCS.PHASECHK.TRANS64.TRYWAIT P0, [UR14+0xd0], R0 ;  /* 0x0000d000ff0075a7 */ /* 0x000ea4000800110e */
[----:B-12-4-:R-:W-:Y:S10]  /*3660*/  @!P0 BRA `(.L_x_59) ;  /* 0x0000006000348947 */ /* 0x016ff40003800000 */
.L_x_153:
[----:B------:R-:W-:Y:S01]  /*3670*/  IADD3 R10, PT, PT, R10, 0x1, RZ ;  /* 0x000000010a0a7810 */ /* 0x000fe20007ffe0ff */
[----:B------:R-:W-:Y:S06]  /*3680*/  BRA.U !UP3, `(.L_x_60) ;  /* 0x000000050b247547 */ /* 0x000fec000b800000 */
[----:B------:R-:W-:Y:S01]  /*3690*/  UMOV UR27, URZ ;  /* 0x000000ff001b7c82 */ /* 0x000fe20008000000 */
[----:B------:R-:W-:Y:S01]  /*36a0*/  UMOV UR23, UR16 ;  /* 0x0000001000177c82 */ /* 0x000fe20008000000 */
[----:B------:R-:W-:Y:S01]  /*36b0*/  UMOV UR22, UR12 ;  /* 0x0000000c00167c82 */ /* 0x000fe20008000000 */
[----:B------:R-:W-:-:S05]  /*36c0*/  UMOV UR53, UR24 ;  /* 0x0000001800357c82 */ /* 0x000fca0008000000 */
.L_x_63:
[----:B------:R-:W-:Y:S02]  /*36d0*/  UIADD3 UR23, UPT, UPT, UR23, 0x1, URZ ;  /* 0x0000000117177890 */ /* 0x000fe4000fffe0ff */
[----:B--2---:R-:W-:Y:S02]  /*36e0*/  ULEA UR21, UR53, UR13, 0x3 ;  /* 0x0000000d35157291 */ /* 0x004fe4000f8e18ff */
[----:B------:R-:W-:Y:S01]  /*36f0*/  UISETP.NE.AND UP0, UPT, UR23, URZ, UPT ;  /* 0x000000ff1700728c */ /* 0x000fe2000bf05270 */
[----:B----4-:R-:W-:Y:S10]  /*3700*/  @P2 BRA `(.L_x_61) ;  /* 0x00000000000c2947 */ /* 0x010ff40003800000 */
[----:B-1----:R-:W-:Y:S04]  /*3710*/  SHF.L.U32 R2, R8, 0x1f, RZ ;  /* 0x0000001f08027819 */ /* 0x002fe800000006ff */
[----:B------:R-:W1:Y:S02]  /*3720*/  SYNCS.PHASECHK.TRANS64.TRYWAIT P0, [UR21], R2 ;  /* 0x00000002ff0075a7 */ /* 0x000e640008001115 */
[----:B-1----:R-:W-:Y:S05]  /*3730*/  @!P0 BRA `(.L_x_62) ;  /* 0x0000006000188947 */ /* 0x002fea0003800000 */
.L_x_61:
[----:B------:R-:W-:Y:S01]  /*3740*/  UISETP.NE.AND UP1, UPT, UR22, 0x1, UPT ;  /* 0x000000011600788c */ /* 0x000fe2000bf25270 */
[----:B------:R-:W-:Y:S01]  /*3750*/  PLOP3.LUT P2, PT, PT, PT, PT, 0x80, 0x8 ;  /* 0x000000000008781c */ /* 0x000fe20003f4f070 */
[----:B------:R-:W-:Y:S02]  /*3760*/  UIADD3 UR24, UPT, UPT, UR53, 0x1, URZ ;  /* 0x0000000135187890 */ /* 0x000fe4000fffe0ff */
[----:B------:R-:W-:Y:S02]  /*3770*/  ULEA UR60, UR53, UR19, 0x7 ;  /* 0x00000013353c7291 */ /* 0x000fe4000f8e38ff */
[----:B------:R-:W-:Y:S01]  /*3780*/  UISETP.NE.AND UP2, UPT, UR24, 0x5, UPT ;  /* 0x000000051800788c */ /* 0x000fe2000bf45270 */
[----:B------:R-:W-:Y:S01]  /*3790*/  PLOP3.LUT P0, PT, PT, PT, UP1, 0x80, 0x8 ;  /* 0x000000000008781c */ /* 0x000fe20003f0f018 */
[----:B------:R-:W-:Y:S02]  /*37a0*/  ULEA UR52, UR53, UR20, 0x7 ;  /* 0x0000001435347291 */ /* 0x000fe4000f8e38ff */
[----:B------:R-:W-:Y:S02]  /*37b0*/  USEL UR31, URZ, 0x1, UP2 ;  /* 0x00000001ff1f7887 */ /* 0x000fe40009000000 */
[----:B------:R-:W-:Y:S02]  /*37c0*/  USEL UR24, UR24, URZ, UP2 ;  /* 0x000000ff18187287 */ /* 0x000fe40009000000 */
[----:B------:R-:W-:Y:S02]  /*37d0*/  UIADD3 UR62, UPT, UPT, UR60, 0x20, URZ ;  /* 0x000000203c3e7890 */ /* 0x000fe4000fffe0ff */
[----:B------:R-:W-:Y:S01]  /*37e0*/  @UP1 ULEA UR30, UR24, UR13, 0x3 ;  /* 0x0000000d181e1291 */ /* 0x000fe2000f8e18ff */
[----:B------:R-:W-:Y:S01]  /*37f0*/  LOP3.LUT R8, R8, UR31, RZ, 0x3c, !PT ;  /* 0x0000001f08087c12 */ /* 0x000fe2000f8e3cff */
[----:B------:R-:W-:Y:S02]  /*3800*/  UIADD3 UR64, UPT, UPT, UR60, 0x40, URZ ;  /* 0x000000403c407890 */ /* 0x000fe4000fffe0ff */
[----:B------:R-:W-:Y:S01]  /*3810*/  UIADD3 UR66, UPT, UPT, UR60, 0x60, URZ ;  /* 0x000000603c427890 */ /* 0x000fe2000fffe0ff */
[----:B-1----:R-:W-:Y:S01]  /*3820*/  @P0 SHF.L.U32 R0, R8, 0x1f, RZ ;  /* 0x0000001f08000819 */ /* 0x002fe200000006ff */
[----:B------:R-:W-:Y:S02]  /*3830*/  ULEA UR50, UR53, UR18, 0xa ;  /* 0x0000001235327291 */ /* 0x000fe4000f8e50ff */
[----:B------:R-:W-:Y:S01]  /*3840*/  ULEA UR48, UR53, UR17, 0xa ;  /* 0x0000001135307291 */ /* 0x000fe2000f8e50ff */
[----:B------:R2:W4:Y:S01]  /*3850*/  @P0 SYNCS.PHASECHK.TRANS64.TRYWAIT P2, [UR30], R0 ;  /* 0x00000000ff0005a7 */ /* 0x000522000804111e */
[----:B------:R-:W-:Y:S02]  /*3860*/  UIADD3 UR54, UPT, UPT, UR52, 0x20, URZ ;  /* 0x0000002034367890 */ /* 0x000fe4000fffe0ff */
[----:B------:R-:W-:Y:S02]  /*3870*/  UISETP.NE.U32.AND UP1, UPT, UR27, URZ, UPT ;  /* 0x000000ff1b00728c */ /* 0x000fe4000bf25070 */
[----:B------:R-:W-:Y:S02]  /*3880*/  UIADD3 UR56, UPT, UPT, UR52, 0x40, URZ ;  /* 0x0000004034387890 */ /* 0x000fe4000fffe0ff */
        /* <DEDUP_REMOVED lines=8> */
[----:B------:R-:W-:Y:S01]  /*3910*/  UIADD3 UR22, UPT, UPT, UR22, -0x1, URZ ;  /* 0xffffffff16167890 */ /* 0x000fe2000fffe0ff */
[----:B------:R-:W-:Y:S01]  /*3920*/  UMOV UR61, 0x4008 ;  /* 0x00004008003d7882 */ /* 0x000fe20000000000 */
[----:B------:R-:W-:Y:S01]  /*3930*/  UMOV UR63, 0x4008 ;  /* 0x00004008003f7882 */ /* 0x000fe20000000000 */
[----:B------:R-:W-:Y:S01]  /*3940*/  UTCCP.T.S.4x32dp128bit tmem[UR26+0x100], gdesc[UR60] ;  /* 0x0001003c1a0079e7 */ /* 0x000fe20009100000 */
[----:B------:R-:W-:Y:S01]  /*3950*/  UTCCP.T.S.4x32dp128bit tmem[UR26+0x104], gdesc[UR62] ;  /* 0x0001043e1a0079e7 */ /* 0x000fe20009100000 */
[----:B------:R-:W-:Y:S01]  /*3960*/  UMOV UR65, 0x4008 ;  /* 0x0000400800417882 */ /* 0x000fe20000000000 */
[----:B------:R-:W-:Y:S01]  /*3970*/  UMOV UR67, 0x4008 ;  /* 0x0000400800437882 */ /* 0x000fe20000000000 */
[----:B------:R-:W-:Y:S01]  /*3980*/  UTCCP.T.S.4x32dp128bit tmem[UR26+0x108], gdesc[UR64] ;  /* 0x000108401a0079e7 */ /* 0x000fe20009100000 */
[----:B------:R-:W-:Y:S01]  /*3990*/  UTCCP.T.S.4x32dp128bit tmem[UR26+0x10c], gdesc[UR66] ;  /* 0x00010c421a0079e7 */ /* 0x000fe20009100000 */
[----:B------:R-:W-:Y:S01]  /*39a0*/  UMOV UR53, 0x4008 ;  /* 0x0000400800357882 */ /* 0x000fe20000000000 */
[----:B------:R-:W-:Y:S01]  /*39b0*/  UMOV UR55, 0x4008 ;  /* 0x0000400800377882 */ /* 0x000fe20000000000 */
[----:B------:R1:W-:Y:S01]  /*39c0*/  UTCCP.T.S.4x32dp128bit tmem[UR26+0x110], gdesc[UR52] ;  /* 0x000110341a0079e7 */ /* 0x0003e20009100000 */
[----:B------:R2:W-:Y:S01]  /*39d0*/  UTCCP.T.S.4x32dp128bit tmem[UR26+0x114], gdesc[UR54] ;  /* 0x000114361a0079e7 */ /* 0x0005e20009100000 */
[----:B------:R-:W-:Y:S01]  /*39e0*/  UMOV UR57, 0x4008 ;  /* 0x0000400800397882 */ /* 0x000fe20000000000 */
[----:B------:R-:W-:Y:S01]  /*39f0*/  UMOV UR59, 0x4008 ;  /* 0x00004008003b7882 */ /* 0x000fe20000000000 */
[----:B------:R2:W-:Y:S01]  /*3a00*/  UTCCP.T.S.4x32dp128bit tmem[UR26+0x118], gdesc[UR56] ;  /* 0x000118381a0079e7 */ /* 0x0005e20009100000 */
[----:B------:R2:W-:Y:S01]  /*3a10*/  UTCCP.T.S.4x32dp128bit tmem[UR26+0x11c], gdesc[UR58] ;  /* 0x00011c3a1a0079e7 */ /* 0x0005e20009100000 */
[----:B------:R-:W-:Y:S01]  /*3a20*/  UMOV UR51, 0x40004040 ;  /* 0x4000404000337882 */ /* 0x000fe20000000000 */
[----:B------:R-:W-:Y:S01]  /*3a30*/  UMOV UR49, 0x40004040 ;  /* 0x4000404000317882 */ /* 0x000fe20000000000 */
[----:B------:R-:W-:Y:S01]  /*3a40*/  UMOV UR45, 0x40004040 ;  /* 0x40004040002d7882 */ /* 0x000fe20000000000 */
[----:B------:R2:W-:Y:S01]  /*3a50*/  UTCOMMA.4X gdesc[UR48], gdesc[UR50], tmem[UR15], tmem[UR46], idesc[UR47], tmem[UR10], UP1 ;  /* 0x800a2e32300075ea */ /* 0x0005e2000880000f */
[----:B------:R-:W-:Y:S01]  /*3a60*/  UMOV UR43, 0x40004040 ;  /* 0x40004040002b7882 */ /* 0x000fe20000000000 */
[----:B------:R-:W-:Y:S01]  /*3a70*/  UMOV UR39, 0x40004040 ;  /* 0x4000404000277882 */ /* 0x000fe20000000000 */
[----:B------:R2:W-:Y:S01]  /*3a80*/  UTCOMMA.4X gdesc[UR42], gdesc[UR44], tmem[UR15], tmem[UR40], idesc[UR41], tmem[UR8], UPT ;  /* 0x8008282c2a0075ea */ /* 0x0005e2000b80000f */
[----:B------:R-:W-:Y:S01]  /*3a90*/  UMOV UR37, 0x40004040 ;  /* 0x4000404000257882 */ /* 0x000fe20000000000 */
[----:B------:R-:W-:Y:S01]  /*3aa0*/  UMOV UR33, 0x40004040 ;  /* 0x4000404000217882 */ /* 0x000fe20000000000 */
[----:B------:R2:W-:Y:S01]  /*3ab0*/  UTCOMMA.4X gdesc[UR36], gdesc[UR38], tmem[UR15], tmem[UR34], idesc[UR35], tmem[UR6], UPT ;  /* 0x80062226240075ea */ /* 0x0005e2000b80000f */
[----:B------:R-:W-:Y:S01]  /*3ac0*/  UMOV UR31, 0x40004040 ;  /* 0x40004040001f7882 */ /* 0x000fe20000000000 */
[----:B------:R-:W-:Y:S01]  /*3ad0*/  UMOV UR27, 0x1 ;  /* 0x00000001001b7882 */ /* 0x000fe20000000000 */
[----:B------:R2:W-:Y:S01]  /*3ae0*/  UTCOMMA.4X gdesc[UR30], gdesc[UR32], tmem[UR15], tmem[UR28], idesc[UR29], tmem[UR4], UPT ;  /* 0x80041c201e0075ea */ /* 0x0005e2000b80000f */
[----:B------:R2:W-:Y:S01]  /*3af0*/  UTCBAR [UR21], URZ ;  /* 0x000000ff150073e9 */ /* 0x0005e200080000ff */
[----:B-1----:R-:W-:Y:S01]  /*3b00*/  UMOV UR53, UR24 ;  /* 0x0000001800357c82 */ /* 0x002fe20008000000 */
[----:B------:R-:W-:Y:S05]  /*3b10*/  BRA.U UP0, `(.L_x_63) ;  /* 0xfffffff900ec7547 */ /* 0x000fea000b83ffff */
.L_x_60:
[----:B------:R-:W-:Y:S01]  /*3b20*/  UIADD3 UR25, UPT, UPT, UR25, 0x1, URZ ;  /* 0x0000000119197890 */ /* 0x000fe2000fffe0ff */
[C---:B------:R-:W-:Y:S01]  /*3b30*/  ISETP.NE.AND P0, PT, R10.reuse, 0x2, PT ;  /* 0x000000020a00780c */ /* 0x040fe20003f05270 */
[----:B--2---:R-:W-:Y:S02]  /*3b40*/  UIADD3 UR15, UPT, UPT, UR14, 0xc0, URZ ;  /* 0x000000c00e0f7890 */ /* 0x004fe4000fffe0ff */
[----:B------:R-:W-:Y:S01]  /*3b50*/  UISETP.NE.AND UP0, UPT, UR25, 0x2, UPT ;  /* 0x000000021900788c */ /* 0x000fe2000bf05270 */
[----:B-1----:R-:W-:Y:S02]  /*3b60*/  SEL R0, RZ, 0x1, P0 ;  /* 0x00000001ff007807 */ /* 0x002fe40000000000 */
[----:B------:R-:W-:Y:S01]  /*3b70*/  SEL R10, R10, RZ, P0 ;  /* 0x000000ff0a0a7207 */ /* 0x000fe20000000000 */
[----:B------:R-:W-:Y:S01]  /*3b80*/  USEL UR14, URZ, 0x1, UP0 ;  /* 0x00000001ff0e7887 */ /* 0x000fe20008000000 */
[----:B------:R-:W-:Y:S01]  /*3b90*/  LOP3.LUT R9, R9, R0, RZ, 0x3c, !PT ;  /* 0x0000000009097212 */ /* 0x000fe200078e3cff */
[----:B------:R-:W-:Y:S01]  /*3ba0*/  USEL UR25, UR25, URZ, UP0 ;  /* 0x000000ff19197287 */ /* 0x000fe20008000000 */
[----:B------:R1:W-:Y:S03]  /*3bb0*/  UTCBAR [UR15], URZ ;  /* 0x000000ff0f0073e9 */ /* 0x0003e600080000ff */
[----:B------:R-:W-:Y:S01]  /*3bc0*/  LOP3.LUT R11, R11, UR14, RZ, 0x3c, !PT ;  /* 0x0000000e0b0b7c12 */ /* 0x000fe2000f8e3cff */
[----:B------:R-:W-:Y:S07]  /*3bd0*/  @P1 BRA `(.L_x_64) ;  /* 0xfffffff8003c1947 */ /* 0x000fee000383ffff */
[----:B------:R-:W2:Y:S01]  /*3be0*/  S2UR UR4, SR_CgaCtaId ;  /* 0x00000000000479c3 */ /* 0x000ea20000008800 */
[----:B------:R-:W-:Y:S01]  /*3bf0*/  ELECT P0, URZ, PT ;  /* 0x0000000000ff782f */ /* 0x000fe20003800000 */
[----:B------:R-:W-:Y:S01]  /*3c00*/  IMAD.MOV.U32 R0, RZ, RZ, 0x1 ;  /* 0x00000001ff007424 */ /* 0x000fe200078e00ff */
[----:B------:R-:W-:Y:S01]  /*3c10*/  UIADD3 UR13, UPT, UPT, UR13, 0xd0, URZ ;  /* 0x000000d00d0d7890 */ /* 0x000fe2000fffe0ff */
[----:B------:R-:W-:Y:S01]  /*3c20*/  SHF.L.U32 R2, R11, 0x1f, RZ ;  /* 0x0000001f0b027819 */ /* 0x000fe200000006ff */
[----:B------:R-:W-:-:S03]  /*3c30*/  UMOV UR5, 0x40 ;  /* 0x0000004000057882 */ /* 0x000fc60000000000 */
[----:B------:R-:W-:Y:S01]  /*3c40*/  UVIRTCOUNT.DEALLOC.SMPOOL 0x80 ;  /* 0x000000800000784c */ /* 0x000fe20000000000 */
[----:B--2---:R-:W-:Y:S02]  /*3c50*/  ULEA UR4, UR4, UR5, 0x18 ;  /* 0x0000000504047291 */ /* 0x004fe4000f8ec0ff */
[----:B------:R-:W-:-:S07]  /*3c60*/  ULEA UR5, UR25, UR13, 0x3 ;  /* 0x0000000d19057291 */ /* 0x000fce000f8e18ff */
[----:B------:R2:W-:Y:S02]  /*3c70*/  @P0 STS.U8 [UR4+0x1c], R0 ;  /* 0x00001c00ff000988 */ /* 0x0005e40008000004 */
[----:B------:R-:W3:Y:S02]  /*3c80*/  SYNCS.PHASECHK.TRANS64.TRYWAIT P0, [UR5], R2 ;  /* 0x00000002ff0075a7 */ /* 0x000ee40008001105 */
[----:B--23--:R-:W-:Y:S05]  /*3c90*/  @!P0 BRA `(.L_x_65) ;  /* 0x0000005800d88947 */ /* 0x00cfea0003800000 */
.L_x_156:
[----:B------:R-:W-:-:S04]  /*3ca0*/  UIADD3 UR6, UPT, UPT, UR25, 0x1, URZ ;  /* 0x0000000119067890 */ /* 0x000fc8000fffe0ff */
[----:B------:R-:W-:-:S04]  /*3cb0*/  UISETP.NE.AND UP0, UPT, UR6, 0x2, UPT ;  /* 0x000000020600788c */ /* 0x000fc8000bf05270 */
[----:B------:R-:W-:Y:S02]  /*3cc0*/  USEL UR5, URZ, 0x1, UP0 ;  /* 0x00000001ff057887 */ /* 0x000fe40008000000 */
[----:B------:R-:W-:-:S04]  /*3cd0*/  USEL UR6, UR6, URZ, UP0 ;  /* 0x000000ff06067287 */ /* 0x000fc80008000000 */
[----:B------:R-:W-:Y:S01]  /*3ce0*/  ULEA UR6, UR6, UR13, 0x3 ;  /* 0x0000000d06067291 */ /* 0x000fe2000f8e18ff */
[----:B--2---:R-:W-:-:S04]  /*3cf0*/  LOP3.LUT R2, R11, UR5, RZ, 0x3c, !PT ;  /* 0x000000050b027c12 */ /* 0x004fc8000f8e3cff */
[----:B------:R-:W-:-:S04]  /*3d00*/  SHF.L.U32 R2, R2, 0x1f, RZ ;  /* 0x0000001f02027819 */ /* 0x000fc800000006ff */
[----:B------:R-:W2:Y:S02]  /*3d10*/  SYNCS.PHASECHK.TRANS64.TRYWAIT P0, [UR6], R2 ;  /* 0x00000002ff0075a7 */ /* 0x000ea40008001106 */
[----:B--2---:R-:W-:Y:S05]  /*3d20*/  @!P0 BRA `(.L_x_66) ;  /* 0x0000005800cc8947 */ /* 0x004fea0003800000 */
.L_x_158:
[----:B------:R-:W-:Y:S01]  /*3d30*/  NOP ;  /* 0x0000000000007918 */ /* 0x000fe20000000000 */
[----:B--2---:R-:W2:Y:S01]  /*3d40*/  LDS R0, [UR4+0x14] ;  /* 0x00001404ff007984 */ /* 0x004ea20008000800 */
[----:B------:R-:W-:Y:S01]  /*3d50*/  ULOP3.LUT UR6, UR26, 0xffff, URZ, 0xc0, !UPT ;  /* 0x0000ffff1a067892 */ /* 0x000fe2000f8ec0ff */
[----:B------:R-:W-:Y:S01]  /*3d60*/  UMOV UR8, 0xffff ;  /* 0x0000ffff00087882 */ /* 0x000fe20000000000 */
[----:B------:R-:W-:Y:S02]  /*3d70*/  UMOV UR5, 0x1 ;  /* 0x0000000100057882 */ /* 0x000fe40000000000 */
[----:B------:R-:W-:-:S04]  /*3d80*/  USHF.R.U32.HI UR6, URZ, 0x5, UR6 ;  /* 0x00000005ff067899 */ /* 0x000fc80008011606 */
[----:B------:R-:W-:Y:S02]  /*3d90*/  USHF.L.U32 UR8, UR8, UR6, URZ ;  /* 0x0000000608087299 */ /* 0x000fe400080006ff */
[----:B------:R-:W-:-:S04]  /*3da0*/  USHF.L.U32 UR5, UR5, UR6, URZ ;  /* 0x0000000605057299 */ /* 0x000fc800080006ff */
[----:B--2---:R-:W-:-:S04]  /*3db0*/  LOP3.LUT R0, R0, UR8, RZ, 0xc0, !PT ;  /* 0x0000000800007c12 */ /* 0x004fc8000f8ec0ff */
[----:B------:R-:W-:-:S13]  /*3dc0*/  ISETP.NE.AND P0, PT, R0, UR8, PT ;  /* 0x0000000800007c0c */ /* 0x000fda000bf05270 */
[----:B------:R-:W-:Y:S05]  /*3dd0*/  @P0 BRA `(.L_x_67) ;  /* 0x0000000000580947 */ /* 0x000fea0003800000 */
[----:B------:R-:W2:Y:S02]  /*3de0*/  LDS R0, [UR4+0x18] ;  /* 0x00001804ff007984 */ /* 0x000ea40008000800 */
[----:B--2---:R-:W-:-:S04]  /*3df0*/  LOP3.LUT R0, R0, UR5, RZ, 0xc0, !PT ;  /* 0x0000000500007c12 */ /* 0x004fc8000f8ec0ff */
[----:B------:R-:W-:-:S13]  /*3e00*/  ISETP.NE.AND P0, PT, R0, UR5, PT ;  /* 0x0000000500007c0c */ /* 0x000fda000bf05270 */
[----:B------:R-:W-:Y:S05]  /*3e10*/  @P0 BRA `(.L_x_68) ;  /* 0x00000000003c0947 */ /* 0x000fea0003800000 */
[----:B------:R-:W2:Y:S01]  /*3e20*/  S2R R2, SR_LANEID ;  /* 0x0000000000027919 */ /* 0x000ea20000000000 */
[----:B------:R-:W-:Y:S01]  /*3e30*/  ULOP3.LUT UR8, URZ, UR8, URZ, 0x33, !UPT ;  /* 0x00000008ff087292 */ /* 0x000fe2000f8e33ff */
[----:B------:R-:W-:Y:S02]  /*3e40*/  VOTEU.ANY UR7, UPT, PT ;  /* 0x0000000000077886 */ /* 0x000fe400038e0100 */
[----:B------:R-:W-:-:S03]  /*3e50*/  UFLO.U32 UR7, UR7 ;  /* 0x00000007000772bd */ /* 0x000fc600080e0000 */
[----:B------:R-:W-:-:S04]  /*3e60*/  IMAD.U32 R0, RZ, RZ, UR8 ;  /* 0x00000008ff007e24 */ /* 0x000fc8000f8e00ff */
[----:B------:R3:W1:Y:S02]  /*3e70*/  REDUX UR6, R0 ;  /* 0x00000000000673c4 */ /* 0x0006640000000000 */
[----:B------:R1:W-:Y:S01]  /*3e80*/  UTCATOMSWS.AND URZ, UR8 ;  /* 0x0000000800ff79e3 */ /* 0x0003e20008000000 */
[----:B--2---:R-:W-:Y:S02]  /*3e90*/  ISETP.EQ.U32.AND P0, PT, R2, UR7, PT ;  /* 0x0000000702007c0c */ /* 0x004fe4000bf02070 */
[----:B---3--:R-:W-:Y:S02]  /*3ea0*/  LOP3.LUT R0, RZ, UR5, RZ, 0x33, !PT ;  /* 0x00000005ff007c12 */ /* 0x008fe4000f8e33ff */
[----:B-1----:R-:W-:Y:S02]  /*3eb0*/  MOV R2, UR6 ;  /* 0x0000000600027c02 */ /* 0x002fe40008000f00 */
[----:B------:R-:W1:Y:S07]  /*3ec0*/  REDUX UR5, R0 ;  /* 0x00000000000573c4 */ /* 0x000e6e0000000000 */
[----:B------:R2:W-:Y:S01]  /*3ed0*/  @P0 ATOMS.AND RZ, [UR4+0x14], R2 ;  /* 0x00001402ffff098c */ /* 0x0005e2000a800004 */
[----:B-1----:R-:W-:-:S05]  /*3ee0*/  IMAD.U32 R0, RZ, RZ, UR5 ;  /* 0x00000005ff007e24 */ /* 0x002fca000f8e00ff */
[----:B------:R2:W-:Y:S01]  /*3ef0*/  @P0 ATOMS.AND RZ, [UR4+0x18], R0 ;  /* 0x00001800ffff098c */ /* 0x0005e2000a800004 */
[----:B------:R-:W-:Y:S05]  /*3f00*/  BRA `(.L_x_69) ;  /* 0x0000000000147947 */ /* 0x000fea0003800000 */
.L_x_68:
[----:B------:R-:W-:Y:S02]  /*3f10*/  MOV R2, 0x3f30 ;  /* 0x00003f3000027802 */ /* 0x000fe40000000f00 */
[----:B-1--45:R-:W-:Y:S05]  /*3f20*/  CALL.REL.NOINC `($__internal_0_$__cuda_sm10x_tcgen05_guardrail_trap_col_being_dealloced_not_returned_by_alloc) ;  /* 0x0000005c00b47944 */ /* 0x032fea0003c00000 */
[----:B------:R-:W-:Y:S05]  /*3f30*/  BRA `(.L_x_69) ;  /* 0x0000000000087947 */ /* 0x000fea0003800000 */
.L_x_67:
[----:B------:R-:W-:Y:S02]  /*3f40*/  MOV R2, 0x3f60 ;  /* 0x00003f6000027802 */ /* 0x000fe40000000f00 */
[----:B-1--45:R-:W-:Y:S05]  /*3f50*/  CALL.REL.NOINC `($__internal_2_$__cuda_sm10x_tcgen05_guardrail_trap_unallocated_columns_being_dealloced) ;  /* 0x0000005c00c07944 */ /* 0x032fea0003c00000 */
.L_x_69:
[----:B------:R-:W-:Y:S01]  /*3f60*/  NOP ;  /* 0x0000000000007918 */ /* 0x000fe20000000000 */
[----:B------:R-:W-:Y:S05]  /*3f70*/  EXIT ;  /* 0x000000000000794d */ /* 0x000fea0003800000 */
.L_x_53:
[----:B------:R-:W-:-:S09]  /*3f80*/  UISETP.NE.OR UP4, UPT, UR10, 0x3, !UP4 ;  /* 0x000000030a00788c */ /* 0x000fd2000e785670 */
[----:B------:R-:W-:Y:S05]  /*3f90*/  BRA.U UP4, `(.L_x_70) ;  /* 0x0000001104007547 */ /* 0x000fea000b800000 */
[----:B------:R-:W1:Y:S01]  /*3fa0*/  LDCU.64 UR6, c[0x0][0xc88] ;  /* 0x00019100ff0677ac */ /* 0x000e620008000a00 */
[----:B------:R-:W2:Y:S01]  /*3fb0*/  LDC R0, c[0x0][0xf30] ;  /* 0x0003cc00ff007b82 */ /* 0x000ea20000000800 */
[----:B------:R-:W-:Y:S01]  /*3fc0*/  IMAD.MOV.U32 R28, RZ, RZ, 0x1 ;  /* 0x00000001ff1c7424 */ /* 0x000fe200078e00ff */
[----:B------:R-:W-:Y:S01]  /*3fd0*/  CS2R R26, SRZ ;  /* 0x00000000001a7805 */ /* 0x000fe2000001ff00 */
[----:B------:R-:W4:Y:S01]  /*3fe0*/  LDCU.64 UR4, c[0x0][0xc90] ;  /* 0x00019200ff0477ac */ /* 0x000f220008000a00 */
[----:B------:R-:W-:Y:S01]  /*3ff0*/  IMAD.MOV.U32 R23, RZ, RZ, 0x2000 ;  /* 0x00002000ff177424 */ /* 0x000fe200078e00ff */
[----:B------:R-:W-:-:S03]  /*4000*/  UPLOP3.LUT UP1, UPT, UPT, UPT, UPT, 0x40, 0x4 ;  /* 0x000000000004789c */ /* 0x000fc60003f2e870 */
[----:B------:R-:W3:Y:S08]  /*4010*/  LDC R22, c[0x0][0x370] ;  /* 0x0000dc00ff167b82 */ /* 0x000ef00000000800 */
[----:B------:R-:W3:Y:S01]  /*4020*/  LDC R3, c[0x0][0xf0c] ;  /* 0x0003c300ff037b82 */ /* 0x000ee20000000800 */
[----:B-1----:R-:W-:-:S03]  /*4030*/  UISETP.NE.U32.AND UP2, UPT, UR6, URZ, UPT ;  /* 0x000000ff0600728c */ /* 0x002fc6000bf45070 */
[----:B------:R-:W-:Y:S01]  /*4040*/  UMOV UR6, 0x400 ;  /* 0x0000040000067882 */ /* 0x000fe20000000000 */
[----:B------:R-:W-:Y:S02]  /*4050*/  UISETP.NE.AND.EX UP2, UPT, UR7, URZ, UPT, UP2 ;  /* 0x000000ff0700728c */ /* 0x000fe4000bf45320 */
[----:B------:R-:W-:Y:S01]  /*4060*/  ULEA UR6, UR37, UR6, 0x18 ;  /* 0x0000000625067291 */ /* 0x000fe2000f8ec0ff */
[----:B------:R-:W1:Y:S01]  /*4070*/  LDC R20, c[0x0][0xf20] ;  /* 0x0003c800ff147b82 */ /* 0x000e620000000800 */
[----:B----4-:R-:W-:Y:S01]  /*4080*/  UISETP.NE.U32.AND UP3, UPT, UR4, URZ, UPT ;  /* 0x000000ff0400728c */ /* 0x010fe2000bf65070 */
[----:B--2---:R-:W-:Y:S01]  /*4090*/  ISETP.NE.AND P1, PT, R0, 0x1, PT ;  /* 0x000000010000780c */ /* 0x004fe20003f25270 */
[----:B------:R-:W-:Y:S02]  /*40a0*/  UIADD3 UR7, UPT, UPT, UR6, 0x68, URZ ;  /* 0x0000006806077890 */ /* 0x000fe4000fffe0ff */
[----:B------:R-:W-:Y:S02]  /*40b0*/  UIADD3 UR33, UPT, UPT, UR6, 0x50, URZ ;  /* 0x0000005006217890 */ /* 0x000fe4000fffe0ff */
[----:B------:R-:W-:Y:S01]  /*40c0*/  UIADD3 UR17, UPT, UPT, UR6, 0x58, URZ ;  /* 0x0000005806117890 */ /* 0x000fe2000fffe0ff */
[----:B------:R-:W2:Y:S01]  /*40d0*/  LDC.64 R30, c[0x0][0x348] ;  /* 0x0000d200ff1e7b82 */ /* 0x000ea20000000a00 */
[----:B------:R-:W-:-:S02]  /*40e0*/  UIADD3 UR9, UPT, UPT, UR6, 0x60, URZ ;  /* 0x0000006006097890 */ /* 0x000fc4000fffe0ff */
[----:B------:R-:W-:Y:S02]  /*40f0*/  UPRMT UR7, UR37, 0x654, UR7 ;  /* 0x0000065425077896 */ /* 0x000fe40008000007 */
[----:B------:R-:W-:-:S03]  /*4100*/  UISETP.NE.AND.EX UP3, UPT, UR5, URZ, UPT, UP3 ;  /* 0x000000ff0500728c */ /* 0x000fc6000bf65330 */
[----:B------:R-:W4:Y:S08]  /*4110*/  LDC.64 R14, c[0x0][0xf10] ;  /* 0x0003c400ff0e7b82 */ /* 0x000f300000000a00 */
[----:B------:R-:W1:Y:S08]  /*4120*/  LDC.64 R6, c[0x0][0xf18] ;  /* 0x0003c600ff067b82 */ /* 0x000e700000000a00 */
[----:B------:R-:W1:Y:S08]  /*4130*/  LDC.64 R4, c[0x0][0xf28] ;  /* 0x0003ca00ff047b82 */ /* 0x000e700000000a00 */
[----:B---3--:R-:W1:Y:S02]  /*4140*/  LDC R21, c[0x0][0x374] ;  /* 0x0000dd00ff157b82 */ /* 0x008e640000000800 */
.L_x_81:
[C---:B------:R-:W-:Y:S02]  /*4150*/  LEA R0, R27.reuse, UR6, 0x3 ;  /* 0x000000061b007c11 */ /* 0x040fe4000f8e18ff */
[----:B------:R-:W-:Y:S02]  /*4160*/  SHF.L.U32 R2, R26, 0x1f, RZ ;  /* 0x0000001f1a027819 */ /* 0x000fe400000006ff */
[----:B------:R-:W-:Y:S02]  /*4170*/  LEA R16, R27, UR6, 0x4 ;  /* 0x000000061b107c11 */ /* 0x000fe4000f8e20ff */
[----:B---3--:R-:W3:Y:S02]  /*4180*/  SYNCS.PHASECHK.TRANS64.TRYWAIT P0, [R0+URZ+0xa0], R2 ;  /* 0x0000a002000075a7 */ /* 0x008ee400080011ff */
[----:B---3--:R-:W-:Y:S05]  /*4190*/  @!P0 BRA `(.L_x_71) ;  /* 0x0000005400c88947 */ /* 0x008fea0003800000 */
.L_x_159:
[----:B------:R-:W-:Y:S01]  /*41a0*/  ISETP.GE.AND P0, PT, R40, 0x1, PT ;  /* 0x000000012800780c */ /* 0x000fe20003f06270 */
[----:B------:R-:W1:Y:S01]  /*41b0*/  LDS.128 R16, [R16+0x110] ;  /* 0x0001100010107984 */ /* 0x000e620000000c00 */
[----:B------:R-:W-:Y:S01]  /*41c0*/  ISETP.NE.U32.AND P4, PT, RZ, UR4, PT ;  /* 0x00000004ff007c0c */ /* 0x000fe2000bf85070 */
[----:B---3--:R-:W-:Y:S01]  /*41d0*/  VIADD R0, R0, 0xb0 ;  /* 0x000000b000007836 */ /* 0x008fe20000000000 */
[----:B------:R-:W-:Y:S01]  /*41e0*/  SHF.L.U32 R24, R28, 0x1f, RZ ;  /* 0x0000001f1c187819 */ /* 0x000fe200000006ff */
[----:B------:R-:W-:Y:S01]  /*41f0*/  USHF.L.U32 UR35, UR20, 0x7, URZ ;  /* 0x0000000714237899 */ /* 0x000fe200080006ff */
[----:B------:R-:W-:Y:S01]  /*4200*/  ISETP.NE.AND.EX P4, PT, RZ, UR5, PT, P4 ;  /* 0x00000005ff007c0c */ /* 0x000fe2000bf85340 */
[----:B------:R-:W-:Y:S01]  /*4210*/  USHF.L.U32 UR34, UR12, 0x7, URZ ;  /* 0x000000070c227899 */ /* 0x000fe200080006ff */
[----:B------:R-:W-:Y:S01]  /*4220*/  PRMT R0, RZ, 0x654, R0 ;  /* 0x00000654ff007816 */ /* 0x000fe20000000000 */
[----:B------:R-:W-:Y:S01]  /*4230*/  @!PT LDS RZ, [RZ] ;  /* 0x00000000fffff984 */ /* 0x000fe20000000800 */
[----:B------:R-:W-:Y:S01]  /*4240*/  @!PT LDS RZ, [RZ] ;  /* 0x00000000fffff984 */ /* 0x000fe20000000800 */
[----:B------:R-:W-:Y:S01]  /*4250*/  @!PT LDS RZ, [RZ] ;  /* 0x00000000fffff984 */ /* 0x000fe20000000800 */
[----:B------:R-:W-:Y:S01]  /*4260*/  @!PT LDS RZ, [RZ] ;  /* 0x00000000fffff984 */ /* 0x000fe20000000800 */
[----:B------:R3:W-:Y:S06]  /*4270*/  MEMBAR.ALL.CTA ;  /* 0x0000000000007992 */ /* 0x0007ec0000008000 */
[----:B---3--:R-:W3:Y:S02]  /*4280*/  FENCE.VIEW.ASYNC.S ;  /* 0x00000000000073c6 */ /* 0x008ee40000000000 */
[----:B---3--:R3:W-:Y:S01]  /*4290*/  SYNCS.ARRIVE.TRANS64.RED.A1T0 RZ, [R0+URZ], RZ ;  /* 0x000000ff00ff79a7 */ /* 0x0087e200081004ff */
[----:B-1----:R-:W-:Y:S11]  /*42a0*/  LOP3.LUT P3, RZ, R18, 0x1, RZ, 0xc0, !PT ;  /* 0x0000000112ff7812 */ /* 0x002ff6000786c0ff */
[----:B------:R-:W-:Y:S02]  /*42b0*/  @!UPT UIADD3 URZ, UPT, UPT, URZ, URZ, URZ ;  /* 0x000000fffffff290 */ /* 0x000fe4000fffe0ff */
[----:B------:R-:W-:Y:S02]  /*42c0*/  @P3 MOV R11, R16 ;  /* 0x00000010000b3202 */ /* 0x000fe40000000f00 */
[----:B------:R-:W-:Y:S01]  /*42d0*/  @P3 LOP3.LUT R10, R17, 0xffff, RZ, 0xc0, !PT ;  /* 0x0000ffff110a3812 */ /* 0x000fe200078ec0ff */
[----:B---3--:R-:W-:Y:S06]  /*42e0*/  @!P0 BRA `(.L_x_72) ;  /* 0x0000000000a48947 */ /* 0x008fec0003800000 */
[-C--:B------:R-:W-:Y:S01]  /*42f0*/  IMAD.HI.U32 R0, R21, R7.reuse, RZ ;  /* 0x0000000715007227 */ /* 0x080fe200078e00ff */
[----:B------:R-:W-:Y:S02]  /*4300*/  ISETP.NE.AND P0, PT, R6, 0x1, PT ;  /* 0x000000010600780c */ /* 0x000fe40003f05270 */
[----:B------:R-:W-:Y:S01]  /*4310*/  ISETP.NE.AND P2, PT, R40, 0x1, PT ;  /* 0x000000012800780c */ /* 0x000fe20003f45270 */
[----:B----4-:R-:W-:Y:S01]  /*4320*/  IMAD.HI.U32 R9, R22, R14, RZ ;  /* 0x0000000e16097227 */ /* 0x010fe200078e00ff */
[----:B------:R-:W-:Y:S02]  /*4330*/  SHF.R.U32.HI R0, RZ, R20, R0 ;  /* 0x00000014ff007219 */ /* 0x000fe40000011600 */
[----:B------:R-:W-:Y:S01]  /*4340*/  ISETP.NE.AND P5, PT, R3, 0x1, PT ;  /* 0x000000010300780c */ /* 0x000fe20003fa5270 */
[----:B------:R-:W-:Y:S01]  /*4350*/  IMAD.HI.U32 R13, R10, R7, RZ ;  /* 0x000000070a0d7227 */ /* 0x000fe200078e00ff */
[----:B------:R-:W-:Y:S02]  /*4360*/  SHF.R.U32.HI R9, RZ, R15, R9 ;  /* 0x0000000fff097219 */ /* 0x000fe40000011609 */
[----:B------:R-:W-:Y:S01]  /*4370*/  SEL R0, R21, R0, !P0 ;  /* 0x0000000015007207 */ /* 0x000fe20004000000 */
[----:B------:R-:W-:Y:S01]  /*4380*/  IMAD.HI.U32 R12, R11, R14, RZ ;  /* 0x0000000e0b0c7227 */ /* 0x000fe200078e00ff */
[----:B------:R-:W-:Y:S03]  /*4390*/  SEL R9, R22, R9, !P5 ;  /* 0x0000000916097207 */ /* 0x000fe60006800000 */
[-C--:B------:R-:W-:Y:S01]  /*43a0*/  IMAD.HI.U32 R8, R0, R4.reuse, RZ ;  /* 0x0000000400087227 */ /* 0x080fe200078e00ff */
[----:B------:R-:W-:Y:S03]  /*43b0*/  SHF.R.U32.HI R12, RZ, R15, R12 ;  /* 0x0000000fff0c7219 */ /* 0x000fe6000001160c */
[----:B------:R-:W-:Y:S01]  /*43c0*/  IMAD.HI.U32 R2, R9, R4, RZ ;  /* 0x0000000409027227 */ /* 0x000fe200078e00ff */
[-C--:B------:R-:W-:Y:S02]  /*43d0*/  @P2 SHF.R.U32.HI R0, RZ, R5.reuse, R8 ;  /* 0x00000005ff002219 */ /* 0x080fe40000011608 */
[----:B------:R-:W-:Y:S02]  /*43e0*/  SHF.R.U32.HI R8, RZ, R20, R13 ;  /* 0x00000014ff087219 */ /* 0x000fe4000001160d */
[----:B------:R-:W-:Y:S01]  /*43f0*/  @P2 SHF.R.U32.HI R9, RZ, R5, R2 ;  /* 0x00000005ff092219 */ /* 0x000fe20000011602 */
[----:B------:R-:W-:Y:S01]  /*4400*/  IMAD R0, R40, R0, RZ ;  /* 0x0000000028007224 */ /* 0x000fe200078e02ff */
[----:B------:R-:W-:Y:S02]  /*4410*/  SEL R8, R10, R8, !P0 ;  /* 0x000000080a087207 */ /* 0x000fe40004000000 */
[----:B------:R-:W-:Y:S01]  /*4420*/  SEL R2, R11, R12, !P5 ;  /* 0x0000000c0b027207 */ /* 0x000fe20006800000 */
[----:B------:R-:W-:Y:S01]  /*4430*/  IMAD R12, R40, R9, RZ ;  /* 0x00000009280c7224 */ /* 0x000fe200078e02ff */
[C---:B------:R-:W-:Y:S01]  /*4440*/  ISETP.GE.AND P0, PT, R8.reuse, R0, PT ;  /* 0x000000000800720c */ /* 0x040fe20003f06270 */
[----:B------:R-:W-:Y:S03]  /*4450*/  IMAD.HI.U32 R0, R8, R4, RZ ;  /* 0x0000000408007227 */ /* 0x000fe600078e00ff */
[----:B------:R-:W-:Y:S02]  /*4460*/  ISETP.GE.OR P0, PT, R2, R12, P0 ;  /* 0x0000000c0200720c */ /* 0x000fe40000706670 */
[-C--:B------:R-:W-:Y:S04]  /*4470*/  SHF.R.U32.HI R0, RZ, R5.reuse, R0 ;  /* 0x00000005ff007219 */ /* 0x080fe80000011600 */
[----:B------:R-:W-:Y:S05]  /*4480*/  SEL R13, R8, R0, !P2 ;  /* 0x00000000080d7207 */ /* 0x000fea0005000000 */
[----:B------:R-:W-:Y:S02]  /*4490*/  IMAD.MOV R12, RZ, RZ, -R13 ;  /* 0x000000ffff0c7224 */ /* 0x000fe400078e0a0d */
[----:B------:R-:W-:Y:S04]  /*44a0*/  @!P0 IMAD.HI.U32 R0, R2, R4, RZ ;  /* 0x0000000402008227 */ /* 0x000fe800078e00ff */
[----:B------:R-:W-:Y:S01]  /*44b0*/  IMAD R12, R40, R12, R8 ;  /* 0x0000000c280c7224 */ /* 0x000fe200078e0208 */
[----:B------:R-:W-:Y:S04]  /*44c0*/  @!P0 SHF.R.U32.HI R0, RZ, R5, R0 ;  /* 0x00000005ff008219 */ /* 0x000fe80000011600 */
[----:B------:R-:W-:Y:S04]  /*44d0*/  @!P0 SEL R0, R2, R0, !P2 ;  /* 0x0000000002008207 */ /* 0x000fe80005000000 */
[----:B------:R-:W-:Y:S01]  /*44e0*/  @!P0 IADD3 R13, PT, PT, R13, -R0, RZ ;  /* 0x800000000d0d8210 */ /* 0x000fe20007ffe0ff */
[----:B------:R-:W-:Y:S01]  /*44f0*/  @!P0 IMAD R0, R9, R12, R0 ;  /* 0x0000000c09008224 */ /* 0x000fe200078e0200 */
[----:B------:R-:W-:Y:S01]  /*4500*/  IADD3 R9, PT, PT, -R8, RZ, RZ ;  /* 0x000000ff08097210 */ /* 0x000fe20007ffe1ff */
[--C-:B------:R-:W-:Y:S02]  /*4510*/  IMAD.MOV R12, RZ, RZ, -R2.reuse ;  /* 0x000000ffff0c7224 */ /* 0x100fe400078e0a02 */
[----:B------:R-:W-:Y:S02]  /*4520*/  @!P0 IMAD R8, R13, R40, R2 ;  /* 0x000000280d088224 */ /* 0x000fe400078e0202 */
[----:B------:R-:W-:Y:S02]  /*4530*/  @!P0 IMAD.MOV.U32 R2, RZ, RZ, R0 ;  /* 0x000000ffff028224 */ /* 0x000fe400078e0000 */
[----:B------:R-:W-:Y:S02]  /*4540*/  IMAD R11, R3, R12, R11 ;  /* 0x0000000c030b7224 */ /* 0x000fe400078e020b */
[----:B------:R-:W-:Y:S02]  /*4550*/  IMAD R10, R6, R9, R10 ;  /* 0x00000009060a7224 */ /* 0x000fe400078e020a */
[----:B------:R-:W-:Y:S02]  /*4560*/  IMAD R11, R2, R3, R11 ;  /* 0x00000003020b7224 */ /* 0x000fe400078e020b */
[----:B------:R-:W-:Y:S02]  /*4570*/  IMAD R10, R8, R6, R10 ;  /* 0x00000006080a7224 */ /* 0x000fe400078e020a */
.L_x_72:
[----:B------:R-:W-:Y:S05]  /*4580*/  BRA.U UP1, `(.L_x_73) ;  /* 0x0000000101107547 */ /* 0x000fea000b800000 */
[----:B------:R-:W-:Y:S04]  /*4590*/  MOV R2, UR13 ;  /* 0x0000000d00027c02 */ /* 0x000fe80008000f00 */
[----:B------:R-:W-:Y:S04]  /*45a0*/  SHF.L.U32 R2, R2, 0x1f, RZ ;  /* 0x0000001f02027819 */ /* 0x000fe800000006ff */
[----:B------:R-:W1:Y:S02]  /*45b0*/  SYNCS.PHASECHK.TRANS64.TRYWAIT P0, [UR6+0x98], R2 ;  /* 0x00009802ff0075a7 */ /* 0x000e640008001106 */
[----:B-1----:R-:W-:Y:S05]  /*45c0*/  @!P0 BRA `(.L_x_74) ;  /* 0x0000005000d08947 */ /* 0x002fea0003800000 */
.L_x_73:
[----:B------:R-:W-:Y:S05]  /*45d0*/  BRA.U !UP3, `(.L_x_75) ;  /* 0x000000010b347547 */ /* 0x000fea000b800000 */
[----:B------:R-:W-:Y:S01]  /*45e0*/  UPLOP3.LUT UP0, UPT, UPT, UPT, UP2, 0x80, 0x8 ;  /* 0x000000000008789c */ /* 0x000fe20003f0f020 */
[----:B-1----:R-:W-:Y:S02]  /*45f0*/  HFMA2 R0, -RZ, RZ, 0, 5.9604644775390625e-08 ;  /* 0x00000001ff007431 */ /* 0x002fe400000001ff */
[----:B------:R-:W-:Y:S03]  /*4600*/  IMAD.MOV.U32 R88, RZ, RZ, 0x1 ;  /* 0x00000001ff587424 */ /* 0x000fe600078e00ff */
[----:B------:R-:W-:Y:S05]  /*4610*/  PLOP3.LUT P0, PT, PT, PT, UP0, 0x80, 0x8 ;  /* 0x000000000008781c */ /* 0x000fea0003f0f008 */
[----:B------:R-:W1:Y:S01]  /*4620*/  @UP0 LDCU.64 UR10, c[0x0][0xc88] ;  /* 0x00019100ff0a07ac */ /* 0x000e620008000a00 */
[----:B------:R-:W-:Y:S07]  /*4630*/  @UP0 UIMAD UR8, UR36, UR4, URZ ;  /* 0x00000004240802a4 */ /* 0x000fee000f8e02ff */
[----:B------:R-:W-:Y:S01]  /*4640*/  @!P0 PRMT R88, R0, 0x7610, R88 ;  /* 0x0000761000588816 */ /* 0x000fe20000000058 */
[----:B-1----:R-:W-:Y:S03]  /*4650*/  @UP0 UIMAD.WIDE UR10, UR8, 0x4, UR10 ;  /* 0x00000004080a08a5 */ /* 0x002fe6000f8e020a */
[----:B------:R-:W1:Y:S03]  /*4660*/  @!UP0 LDCU UR8, c[0x0][0xc80] ;  /* 0x00019000ff0887ac */ /* 0x000e660008000800 */
[----:B------:R-:W-:Y:S01]  /*4670*/  IMAD.U32 R8, RZ, RZ, UR10 ;  /* 0x0000000aff087e24 */ /* 0x000fe2000f8e00ff */
[----:B------:R-:W-:Y:S05]  /*4680*/  MOV R9, UR11 ;  /* 0x0000000b00097c02 */ /* 0x000fea0008000f00 */
[----:B-----5:R3:W5:Y:S02]  /*4690*/  @P0 LDG.E R49, desc[UR46][R8.64] ;  /* 0x0000002e08310981 */ /* 0x020764000c1e1900 */
[----:B-1-3--:R-:W-:Y:S07]  /*46a0*/  @!P0 IMAD.U32 R49, RZ, RZ, UR8 ;  /* 0x00000008ff318e24 */ /* 0x00afee000f8e00ff */
.L_x_75:
[----:B-----5:R-:W-:Y:S01]  /*46b0*/  @!P4 FSETP.EQ.AND P0, PT, R49, RZ, PT ;  /* 0x000000ff3100c20b */ /* 0x020fe20003f02000 */
[----:B------:R-:W-:Y:S01]  /*46c0*/  @!UPT UIADD3 URZ, UPT, UPT, URZ, URZ, URZ ;  /* 0x000000fffffff290 */ /* 0x000fe2000fffe0ff */
[----:B------:R-:W-:Y:S11]  /*46d0*/  @!P4 BRA `(.L_x_76) ;  /* 0x000000000014c947 */ /* 0x000ff60003800000 */
[----:B------:R-:W-:Y:S02]  /*46e0*/  LOP3.LUT P2, RZ, R88, 0xff, RZ, 0xc0, !PT ;  /* 0x000000ff58ff7812 */ /* 0x000fe4000784c0ff */
[----:B------:R-:W-:Y:S04]  /*46f0*/  PLOP3.LUT P0, PT, PT, PT, UP0, 0x80, 0x8 ;  /* 0x000000000008781c */ /* 0x000fe80003f0f008 */
[----:B------:R-:W-:Y:S07]  /*4700*/  PLOP3.LUT P0, PT, P0, PT, PT, 0x8, 0x80 ;  /* 0x000000000080781c */ /* 0x000fee000070e170 */
[----:B------:R-:W-:Y:S11]  /*4710*/  @P2 FSETP.EQ.AND P0, PT, R49, RZ, PT ;  /* 0x000000ff3100220b */ /* 0x000ff60003f02000 */
[----:B------:R-:W-:Y:S02]  /*4720*/  @!UPT UIADD3 URZ, UPT, UPT, URZ, URZ, URZ ;  /* 0x000000fffffff290 */ /* 0x000fe4000fffe0ff */
.L_x_76:
[----:B------:R-:W3:Y:S01]  /*4730*/  SYNCS.PHASECHK.TRANS64.TRYWAIT P2, [UR6+0x70], R24 ;  /* 0x00007018ff0075a7 */ /* 0x000ee20008041106 */
[----:B------:R-:W-:Y:S04]  /*4740*/  ELECT P4, URZ, PT ;  /* 0x0000000000ff782f */ /* 0x000fe80003880000 */
[----:B------:R-:W-:Y:S11]  /*4750*/  PLOP3.LUT P4, PT, P0, P4, PT, 0xf2, 0x2f ;  /* 0x00000000002f781c */ /* 0x000ff60000789e72 */
[----:B------:R-:W-:Y:S02]  /*4760*/  @!UPT UIADD3 URZ, UPT, UPT, URZ, URZ, URZ ;  /* 0x000000fffffff290 */ /* 0x000fe4000fffe0ff */
[----:B--2---:R-:W-:Y:S05]  /*4770*/  @!P4 IADD3 R8, P0, PT, R30, 0x980, RZ ;  /* 0x000009801e08c810 */ /* 0x004fea0007f1e0ff */
[----:B-1----:R-:W-:Y:S01]  /*4780*/  @!P4 IMAD.X R2, RZ, RZ, R31, P0 ;  /* 0x000000ffff02c224 */ /* 0x002fe200000e061f */
[----:B---3--:R-:W-:Y:S07]  /*4790*/  @!P2 BRA `(.L_x_77) ;  /* 0x000000500074a947 */ /* 0x008fee0003800000 */
.L_x_162:
[----:B------:R-:W-:Y:S01]  /*47a0*/  @!P4 R2UR UR10, R8 ;  /* 0x00000000080ac2ca */ /* 0x000fe200000e0000 */
[----:B------:R-:W-:Y:S01]  /*47b0*/  VOTEU.ALL UP1, P4 ;  /* 0x0000000000ff7886 */ /* 0x000fe20002020000 */
[----:B------:R-:W-:Y:S01]  /*47c0*/  @!P4 R2UR UR8, R2 ;  /* 0x000000000208c2ca */ /* 0x000fe200000e0000 */
[----:B-1----:R-:W-:Y:S01]  /*47d0*/  @!P4 IMAD.MOV.U32 R0, RZ, RZ, 0x2000 ;  /* 0x00002000ff00c424 */ /* 0x002fe200078e00ff */
[----:B------:R-:W-:Y:S02]  /*47e0*/  UMOV UR11, 0x10000000 ;  /* 0x10000000000b7882 */ /* 0x000fe40000000000 */
[----:B------:R-:W-:Y:S01]  /*47f0*/  @!UP1 UIADD3 UR32, UPT, UPT, UR6, 0x200, URZ ;  /* 0x0000020006209890 */ /* 0x000fe2000fffe0ff */
[----:B------:R-:W-:Y:S06]  /*4800*/  VOTEU.ALL UP1, P4 ;  /* 0x0000000000ff7886 */ /* 0x000fec0002020000 */
[----:B------:R-:W-:Y:S01]  /*4810*/  IMAD.U32 R8, RZ, RZ, UR10 ;  /* 0x0000000aff087e24 */ /* 0x000fe2000f8e00ff */
[----:B------:R-:W-:Y:S01]  /*4820*/  UMOV UR10, 0x0 ;  /* 0x00000000000a7882 */ /* 0x000fe20000000000 */
[----:B------:R-:W-:Y:S01]  /*4830*/  IMAD.U32 R9, RZ, RZ, UR8 ;  /* 0x00000008ff097e24 */ /* 0x000fe2000f8e00ff */
[----:B------:R-:W-:Y:S02]  /*4840*/  UPRMT UR8, UR37, 0x654, UR33 ;  /* 0x0000065425087896 */ /* 0x000fe40008000021 */
[----:B------:R-:W-:Y:S02]  /*4850*/  @!P4 R2UR UR14, R8 ;  /* 0x00000000080ec2ca */ /* 0x000fe400000e0000 */
[----:B------:R-:W-:Y:S02]  /*4860*/  @!P4 R2UR UR15, R9 ;  /* 0x00000000090fc2ca */ /* 0x000fe400000e0000 */
[----:B------:R-:W-:Y:S05]  /*4870*/  @!P4 IADD3 R8, P0, PT, R30, 0x980, RZ ;  /* 0x000009801e08c810 */ /* 0x000fea0007f1e0ff */
[----:B------:R-:W-:Y:S06]  /*4880*/  @!P4 IMAD.X R2, RZ, RZ, R31, P0 ;  /* 0x000000ffff02c224 */ /* 0x000fec00000e061f */
[----:B------:R1:W-:Y:S01]  /*4890*/  @!UP1 UTMALDG.3D [UR32], [UR14], desc[UR10] ;  /* 0x00000a200e0095b4 */ /* 0x0003e20008011000 */
[----:B------:R1:W-:Y:S01]  /*48a0*/  @!P4 SYNCS.ARRIVE.TRANS64.RED.A0TR RZ, [UR6+0x50], R0 ;  /* 0x00005000ffffc9a7 */ /* 0x0003e20008300406 */
[----:B------:R-:W-:Y:S01]  /*48b0*/  SYNCS.ARRIVE.TRANS64.RED.A1T0 RZ, [UR8], RZ ;  /* 0x000000ffffff79a7 */ /* 0x000fe20008100408 */
[----:B------:R-:W2:Y:S02]  /*48c0*/  SYNCS.PHASECHK.TRANS64.TRYWAIT P2, [UR6+0x78], R24 ;  /* 0x00007818ff0075a7 */ /* 0x000ea40008041106 */
[----:B-12---:R-:W-:Y:S05]  /*48d0*/  @!P2 BRA `(.L_x_78) ;  /* 0x00000050003ca947 */ /* 0x006fea0003800000 */
.L_x_164:
[----:B------:R-:W-:Y:S01]  /*48e0*/  @!P4 R2UR UR10, R8 ;  /* 0x00000000080ac2ca */ /* 0x000fe200000e0000 */
[----:B------:R-:W-:Y:S01]  /*48f0*/  VOTEU.ALL UP1, P4 ;  /* 0x0000000000ff7886 */ /* 0x000fe20002020000 */
[----:B------:R-:W-:Y:S01]  /*4900*/  @!P4 R2UR UR8, R2 ;  /* 0x000000000208c2ca */ /* 0x000fe200000e0000 */
[----:B-1----:R-:W-:Y:S01]  /*4910*/  @!P4 IMAD.MOV.U32 R0, RZ, RZ, 0x2000 ;  /* 0x00002000ff00c424 */ /* 0x002fe200078e00ff */
[----:B------:R-:W-:Y:S01]  /*4920*/  UMOV UR11, 0x10000000 ;  /* 0x10000000000b7882 */ /* 0x000fe20000000000 */
[----:B------:R-:W-:Y:S01]  /*4930*/  UMOV UR19, UR35 ;  /* 0x0000002300137c82 */ /* 0x000fe20008000000 */
[----:B------:R-:W-:Y:S02]  /*4940*/  @!UP1 UIADD3 UR18, UPT, UPT, UR34, 0x20, URZ ;  /* 0x0000002022129890 */ /* 0x000fe4000fffe0ff */
[----:B------:R-:W-:Y:S01]  /*4950*/  @!UP1 UIADD3 UR16, UPT, UPT, UR6, 0x2200, URZ ;  /* 0x0000220006109890 */ /* 0x000fe2000fffe0ff */
[----:B------:R-:W-:Y:S01]  /*4960*/  VOTEU.ALL UP1, P4 ;  /* 0x0000000000ff7886 */ /* 0x000fe20002020000 */
[----:B------:R-:W-:Y:S03]  /*4970*/  UMOV UR20, UR36 ;  /* 0x0000002400147c82 */ /* 0x000fe60008000000 */
        /* <DEDUP_REMOVED lines=13> */
.L_x_166:
[----:B------:R-:W2:Y:S01]  /*4a50*/  LDC.64 R12, c[0x0][0xf18] ;  /* 0x0003c600ff0c7b82 */ /* 0x000ea20000000a00 */
[----:B------:R-:W-:Y:S01]  /*4a60*/  @!P4 R2UR UR8, R2 ;  /* 0x000000000208c2ca */ /* 0x000fe200000e0000 */
[----:B------:R-:W-:Y:S01]  /*4a70*/  VOTEU.ALL UP1, P4 ;  /* 0x0000000000ff7886 */ /* 0x000fe20002020000 */
[----:B------:R-:W-:Y:S01]  /*4a80*/  @!P4 R2UR UR10, R8 ;  /* 0x00000000080ac2ca */ /* 0x000fe200000e0000 */
[----:B-1----:R-:W-:Y:S01]  /*4a90*/  @!P4 IMAD.MOV.U32 R0, RZ, RZ, 0x2000 ;  /* 0x00002000ff00c424 */ /* 0x002fe200078e00ff */
[----:B------:R-:W-:Y:S03]  /*4aa0*/  UMOV UR18, 0x0 ;  /* 0x0000000000127882 */ /* 0x000fe60000000000 */
[----:B------:R-:W1:Y:S01]  /*4ab0*/  @!P1 LDC R2, c[0x0][0xf0c] ;  /* 0x0003c300ff029b82 */ /* 0x000e620000000800 */
[----:B------:R-:W-:Y:S01]  /*4ac0*/  UMOV UR19, 0x10000000 ;  /* 0x1000000000137882 */ /* 0x000fe20000000000 */
[----:B------:R-:W-:Y:S01]  /*4ad0*/  UMOV UR11, UR35 ;  /* 0x00000023000b7c82 */ /* 0x000fe20008000000 */
[----:B------:R-:W-:Y:S01]  /*4ae0*/  UMOV UR12, UR36 ;  /* 0x00000024000c7c82 */ /* 0x000fe20008000000 */
[----:B------:R-:W-:Y:S01]  /*4af0*/  UPRMT UR14, UR37, 0x654, UR9 ;  /* 0x00000654250e7896 */ /* 0x000fe20008000009 */
[----:B------:R-:W-:Y:S01]  /*4b00*/  @P3 SHF.R.U32.HI R25, RZ, 0x10, R17 ;  /* 0x00000010ff193819 */ /* 0x000fe20000011611 */
[----:B------:R-:W-:Y:S02]  /*4b10*/  VIADD R27, R27, 0x1 ;  /* 0x000000011b1b7836 */ /* 0x000fe40000000000 */
[----:B------:R-:W-:Y:S01]  /*4b20*/  IMAD.U32 R9, RZ, RZ, UR8 ;  /* 0x00000008ff097e24 */ /* 0x000fe2000f8e00ff */
[----:B------:R-:W-:Y:S01]  /*4b30*/  @!UP1 UIADD3 UR8, UPT, UPT, UR6, 0x4200, URZ ;  /* 0x0000420006089890 */ /* 0x000fe2000fffe0ff */
[----:B------:R-:W-:Y:S01]  /*4b40*/  IMAD.U32 R8, RZ, RZ, UR10 ;  /* 0x0000000aff087e24 */ /* 0x000fe2000f8e00ff */
[----:B------:R-:W-:Y:S02]  /*4b50*/  @!UP1 UIADD3 UR10, UPT, UPT, UR34, 0x40, URZ ;  /* 0x00000040220a9890 */ /* 0x000fe4000fffe0ff */
[----:B------:R-:W-:Y:S01]  /*4b60*/  @!P4 R2UR UR21, R9 ;  /* 0x000000000915c2ca */ /* 0x000fe200000e0000 */
[----:B------:R-:W-:Y:S01]  /*4b70*/  VOTEU.ALL UP1, P4 ;  /* 0x0000000000ff7886 */ /* 0x000fe20002020000 */
[----:B------:R-:W-:Y:S02]  /*4b80*/  @!P4 R2UR UR20, R8 ;  /* 0x000000000814c2ca */ /* 0x000fe400000e0000 */
[----:B------:R-:W3:Y:S11]  /*4b90*/  LDC.64 R8, c[0x0][0xf10] ;  /* 0x0003c400ff087b82 */ /* 0x000ef60000000a00 */
[----:B------:R1:W-:Y:S01]  /*4ba0*/  @!UP1 UTMALDG.3D [UR8], [UR20], desc[UR18] ;  /* 0x00001208140095b4 */ /* 0x0003e20008011000 */
[----:B------:R5:W-:Y:S01]  /*4bb0*/  @!P4 SYNCS.ARRIVE.TRANS64.RED.A0TR RZ, [UR6+0x60], R0 ;  /* 0x00006000ffffc9a7 */ /* 0x000be20008300406 */
[C---:B---3--:R-:W-:Y:S01]  /*4bc0*/  @!P1 IMAD.HI.U32 R8, R11.reuse, R8, RZ ;  /* 0x000000080b089227 */ /* 0x048fe200078e00ff */
[----:B--2---:R-:W-:Y:S02]  /*4bd0*/  @!P1 ISETP.NE.AND P0, PT, R12, 0x1, PT ;  /* 0x000000010c00980c */ /* 0x004fe40003f05270 */
[----:B-1----:R-:W-:Y:S01]  /*4be0*/  @!P1 ISETP.NE.AND P2, PT, R2, 0x1, PT ;  /* 0x000000010200980c */ /* 0x002fe20003f45270 */
[----:B------:R-:W-:Y:S01]  /*4bf0*/  SYNCS.ARRIVE.TRANS64.RED.A1T0 RZ, [UR14], RZ ;  /* 0x000000ffffff79a7 */ /* 0x000fe2000810040e */
[C---:B------:R-:W-:Y:S01]  /*4c00*/  @!P1 IMAD.HI.U32 R13, R10.reuse, R13, RZ ;  /* 0x0000000d0a0d9227 */ /* 0x040fe200078e00ff */
[----:B------:R-:W-:Y:S04]  /*4c10*/  @!P1 SHF.R.U32.HI R8, RZ, R9, R8 ;  /* 0x00000009ff089219 */ /* 0x000fe80000011608 */
[----:B------:R-:W-:Y:S01]  /*4c20*/  @!P1 SEL R8, R11, R8, !P2 ;  /* 0x000000080b089207 */ /* 0x000fe20005000000 */
[----:B------:R-:W1:Y:S01]  /*4c30*/  SYNCS.PHASECHK.TRANS64.TRYWAIT P5, [UR6+0x88], R24 ;  /* 0x00008818ff0075a7 */ /* 0x000e6200080a1106 */
[----:B-----5:R-:W2:Y:S02]  /*4c40*/  @!P1 LDC R0, c[0x0][0xf20] ;  /* 0x0003c800ff009b82 */ /* 0x020ea40000000800 */
[----:B--2---:R-:W-:Y:S04]  /*4c50*/  @!P1 SHF.R.U32.HI R0, RZ, R0, R13 ;  /* 0x00000000ff009219 */ /* 0x004fe8000001160d */
[----:B------:R-:W-:Y:S05]  /*4c60*/  @!P1 SEL R9, R10, R0, !P0 ;  /* 0x000000000a099207 */ /* 0x000fea0004000000 */
[----:B------:R-:W-:Y:S02]  /*4c70*/  @!P1 IMAD.IADD R0, R9, 0x1, -R8 ;  /* 0x0000000109009824 */ /* 0x000fe400078e0a08 */
[----:B------:R-:W-:Y:S02]  /*4c80*/  @!P1 IMAD.IADD R8, R8, 0x1, -R9 ;  /* 0x0000000108089824 */ /* 0x000fe400078e0a09 */
[----:B------:R-:W-:Y:S02]  /*4c90*/  @!P1 IMAD R11, R0, R2, R11 ;  /* 0x00000002000b9224 */ /* 0x000fe400078e020b */
[----:B------:R-:W-:Y:S01]  /*4ca0*/  @!P1 IMAD R10, R8, R12, R10 ;  /* 0x0000000c080a9224 */ /* 0x000fe200078e020a */
[----:B-1----:R-:W-:Y:S06]  /*4cb0*/  @!P5 BRA `(.L_x_80) ;  /* 0x0000004c0074d947 */ /* 0x002fec0003800000 */
.L_x_168:
[----:B------:R-:W-:Y:S01]  /*4cc0*/  @!P4 IADD3 R2, P0, PT, R30, 0x980, RZ ;  /* 0x000009801e02c810 */ /* 0x000fe20007f1e0ff */
[----:B------:R-:W-:Y:S01]  /*4cd0*/  VOTEU.ALL UP1, P4 ;  /* 0x0000000000ff7886 */ /* 0x000fe20002020000 */
[----:B------:R-:W-:Y:S01]  /*4ce0*/  UMOV UR14, 0x0 ;  /* 0x00000000000e7882 */ /* 0x000fe20000000000 */
[----:B------:R-:W-:Y:S01]  /*4cf0*/  UMOV UR15, 0x10000000 ;  /* 0x10000000000f7882 */ /* 0x000fe20000000000 */
[----:B------:R-:W-:Y:S01]  /*4d00*/  @!P4 R2UR UR10, R2 ;  /* 0x00000000020ac2ca */ /* 0x000fe200000e0000 */
[----:B-1----:R-:W-:Y:S01]  /*4d10*/  @!P4 IMAD.X R0, RZ, RZ, R31, P0 ;  /* 0x000000ffff00c224 */ /* 0x002fe200000e061f */
[----:B------:R-:W-:Y:S01]  /*4d20*/  @!UP1 UIADD3 UR26, UPT, UPT, UR34, 0x60, URZ ;  /* 0x00000060221a9890 */ /* 0x000fe2000fffe0ff */
[----:B------:R-:W-:Y:S01]  /*4d30*/  IMAD.IADD R2, R10, 0x1, R86 ;  /* 0x000000010a027824 */ /* 0x000fe200078e0256 */
[----:B------:R-:W-:Y:S01]  /*4d40*/  @!UP1 UIADD3 UR24, UPT, UPT, UR6, 0x6200, URZ ;  /* 0x0000620006189890 */ /* 0x000fe2000fffe0ff */
[----:B------:R-:W-:Y:S01]  /*4d50*/  ISETP.NE.AND P0, PT, R27, 0x2, PT ;  /* 0x000000021b00780c */ /* 0x000fe20003f05270 */
[----:B------:R-:W-:Y:S01]  /*4d60*/  @!UP1 UIADD3 UR25, UPT, UPT, UR6, 0x68, URZ ;  /* 0x0000006806199890 */ /* 0x000fe2000fffe0ff */
[----:B------:R-:W-:Y:S01]  /*4d70*/  @!P4 R2UR UR8, R0 ;  /* 0x000000000008c2ca */ /* 0x000fe200000e0000 */
[----:B------:R-:W-:Y:S01]  /*4d80*/  VOTEU.ALL UP1, P4 ;  /* 0x0000000000ff7886 */ /* 0x000fe20002020000 */
[----:B------:R-:W-:Y:S01]  /*4d90*/  UMOV UR27, UR35 ;  /* 0x00000023001b7c82 */ /* 0x000fe20008000000 */
[----:B------:R-:W-:Y:S01]  /*4da0*/  UMOV UR28, UR36 ;  /* 0x00000024001c7c82 */ /* 0x000fe20008000000 */
[----:B------:R-:W-:Y:S01]  /*4db0*/  IMAD.IADD R0, R11, 0x1, R87 ;  /* 0x000000010b007824 */ /* 0x000fe200078e0257 */
[----:B------:R-:W-:Y:S01]  /*4dc0*/  R2UR UR12, R2 ;  /* 0x00000000020c72ca */ /* 0x000fe200000e0000 */
[----:B------:R-:W-:Y:S01]  /*4dd0*/  IMAD.U32 R8, RZ, RZ, UR10 ;  /* 0x0000000aff087e24 */ /* 0x000fe2000f8e00ff */
[----:B------:R-:W-:Y:S02]  /*4de0*/  @P3 R2UR UR36, R25 ;  /* 0x00000000192432ca */ /* 0x000fe400000e0000 */
[----:B------:R-:W-:Y:S02]  /*4df0*/  R2UR UR20, R0 ;  /* 0x00000000001472ca */ /* 0x000fe400000e0000 */
[----:B------:R-:W-:Y:S02]  /*4e00*/  @!P4 R2UR UR10, R8 ;  /* 0x00000000080ac2ca */ /* 0x000fe400000e0000 */
[----:B------:R-:W-:Y:S01]  /*4e10*/  IMAD.U32 R9, RZ, RZ, UR8 ;  /* 0x00000008ff097e24 */ /* 0x000fe2000f8e00ff */
[----:B------:R-:W-:Y:S02]  /*4e20*/  SEL R0, RZ, 0x1, P0 ;  /* 0x00000001ff007807 */ /* 0x000fe40000000000 */
[----:B------:R-:W-:Y:S02]  /*4e30*/  LOP3.LUT R28, R28, 0x1, RZ, 0x3c, !PT ;  /* 0x000000011c1c7812 */ /* 0x000fe400078e3cff */
[----:B------:R-:W-:Y:S02]  /*4e40*/  @!P4 R2UR UR11, R9 ;  /* 0x00000000090bc2ca */ /* 0x000fe400000e0000 */
[----:B------:R-:W-:Y:S02]  /*4e50*/  LOP3.LUT R26, R26, R0, RZ, 0x3c, !PT ;  /* 0x000000001a1a7212 */ /* 0x000fe400078e3cff */
[----:B------:R-:W-:Y:S09]  /*4e60*/  SEL R27, R27, RZ, P0 ;  /* 0x000000ff1b1b7207 */ /* 0x000ff20000000000 */
[----:B------:R3:W-:Y:S01]  /*4e70*/  @!UP1 UTMALDG.3D [UR24], [UR10], desc[UR14] ;  /* 0x00000e180a0095b4 */ /* 0x0007e20008011000 */
[----:B------:R3:W-:Y:S01]  /*4e80*/  @!P4 SYNCS.ARRIVE.TRANS64.RED.A0TR RZ, [UR6+0x68], R23 ;  /* 0x00006817ffffc9a7 */ /* 0x0007e20008300406 */
[----:B------:R-:W-:Y:S01]  /*4e90*/  UPLOP3.LUT UP1, UPT, UPT, UPT, UPT, 0x80, 0x8 ;  /* 0x000000000008789c */ /* 0x000fe20003f2f070 */
[----:B------:R-:W-:Y:S01]  /*4ea0*/  SYNCS.ARRIVE.TRANS64.RED.A1T0 RZ, [UR7], RZ ;  /* 0x000000ffffff79a7 */ /* 0x000fe20008100407 */
[----:B------:R-:W-:Y:S09]  /*4eb0*/  @P3 BRA `(.L_x_81) ;  /* 0xfffffff000a43947 */ /* 0x000ff2000383ffff */
[----:B------:R-:W-:-:S04]  /*4ec0*/  SHF.L.U32 R2, R28, 0x1f, RZ ;  /* 0x0000001f1c027819 */ /* 0x000fc800000006ff */
[----:B------:R-:W1:Y:S02]  /*4ed0*/  SYNCS.PHASECHK.TRANS64.TRYWAIT P0, [UR6+0x70], R2 ;  /* 0x00007002ff0075a7 */ /* 0x000e640008001106 */
[----:B-1----:R-:W-:Y:S05]  /*4ee0*/  @!P0 BRA `(.L_x_82) ;  /* 0x0000004c00008947 */ /* 0x002fea0003800000 */
.L_x_170:
[----:B------:R-:W2:Y:S02]  /*4ef0*/  SYNCS.PHASECHK.TRANS64.TRYWAIT P0, [UR6+0x78], R2 ;  /* 0x00007802ff0075a7 */ /* 0x000ea40008001106 */
[----:B--2---:R-:W-:Y:S05]  /*4f00*/  @!P0 BRA `(.L_x_83) ;  /* 0x0000004c00108947 */ /* 0x004fea0003800000 */
.L_x_172:
[----:B------:R-:W2:Y:S02]  /*4f10*/  SYNCS.PHASECHK.TRANS64.TRYWAIT P0, [UR6+0x80], R2 ;  /* 0x00008002ff0075a7 */ /* 0x000ea40008001106 */
[----:B--2---:R-:W-:Y:S05]  /*4f20*/  @!P0 BRA `(.L_x_84) ;  /* 0x0000004c00208947 */ /* 0x004fea0003800000 */
.L_x_174:
[----:B-1----:R-:W-:-:S07]  /*4f30*/  MOV R0, UR6 ;  /* 0x0000000600007c02 */ /* 0x002fce0008000f00 */
.L_x_85:
[----:B-1----:R-:W-:-:S04]  /*4f40*/  SHF.L.U32 R2, R28, 0x1f, RZ ;  /* 0x0000001f1c027819 */ /* 0x002fc800000006ff */
[----:B------:R1:W2:Y:S03]  /*4f50*/  SYNCS.PHASECHK.TRANS64.TRYWAIT P0, [R0+URZ+0x88], R2 ;  /* 0x00008802000075a7 */ /* 0x0002a600080011ff */
[----:B--2---:R-:W-:Y:S05]  /*4f60*/  @!P0 NANOSLEEP.SYNCS 0x989680 ;  /* 0x009896800000895d */ /* 0x004fea0003900000 */
[----:B------:R-:W2:Y:S02]  /*4f70*/  @!P0 SYNCS.PHASECHK.TRANS64 P0, [R0+URZ+0x88], R2 ;  /* 0x00008802000085a7 */ /* 0x000ea400080010ff */
[----:B--23--:R-:W-:Y:S05]  /*4f80*/  @P0 EXIT ;  /* 0x000000000000094d */ /* 0x00cfea0003800000 */
[----:B------:R-:W-:Y:S05]  /*4f90*/  BRA `(.L_x_85) ;  /* 0xfffffffc00e87947 */ /* 0x000fea000383ffff */
.L_x_70:
[----:B------:R-:W-:-:S06]  /*4fa0*/  UISETP.GE.AND UP1, UPT, UR10, 0x4, UPT ;  /* 0x000000040a00788c */ /* 0x000fcc000bf26270 */
[----:B------:R-:W-:-:S13]  /*4fb0*/  PLOP3.LUT P0, PT, PT, PT, UP1, 0x80, 0x8 ;  /* 0x000000000008781c */ /* 0x000fda0003f0f018 */
[----:B------:R-:W-:Y:S05]  /*4fc0*/  @!P0 EXIT ;  /* 0x000000000000894d */ /* 0x000fea0003800000 */
[----:B------:R-:W-:Y:S01]  /*4fd0*/  BAR.SYNC.DEFER_BLOCKING 0x6, 0xa0 ;  /* 0x0182800000007b1d */ /* 0x000fe20000010000 */
[C---:B------:R-:W-:Y:S01]  /*4fe0*/  IMAD.SHL.U32 R2, R101.reuse, 0x20, RZ ;  /* 0x0000002065027824 */ /* 0x040fe200078e00ff */
[C---:B------:R-:W-:Y:S01]  /*4ff0*/  SHF.L.U32 R46, R101.reuse, 0x10, RZ ;  /* 0x00000010652e7819 */ /* 0x040fe200000006ff */
[C---:B------:R-:W-:Y:S01]  /*5000*/  IMAD.SHL.U32 R100, R101.reuse, 0x4, RZ ;  /* 0x0000000465647824 */ /* 0x040fe200078e00ff */
[C---:B------:R-:W-:Y:S01]  /*5010*/  LOP3.LUT R102, R101.reuse, 0x60, RZ, 0xc0, !PT ;  /* 0x0000006065667812 */ /* 0x040fe200078ec0ff */
[----:B------:R-:W-:Y:S01]  /*5020*/  HFMA2 R97, -RZ, RZ, 0, 5.9604644775390625e-08 ;  /* 0x00000001ff617431 */ /* 0x000fe200000001ff */
[----:B------:R-:W-:Y:S02]  /*5030*/  UMOV UR48, 0x400 ;  /* 0x0000040000307882 */ /* 0x000fe40000000000 */
[----:B------:R-:W1:Y:S01]  /*5040*/  LDC R91, c[0x0][0x370] ;  /* 0x0000dc00ff5b7b82 */ /* 0x000e620000000800 */
[----:B------:R-:W-:Y:S01]  /*5050*/  ULEA UR48, UR37, UR48, 0x18 ;  /* 0x0000003025307291 */ /* 0x000fe2000f8ec0ff */
[----:B------:R-:W-:Y:S01]  /*5060*/  LOP3.LUT R3, R2, 0xc0, RZ, 0xc0, !PT ;  /* 0x000000c002037812 */ /* 0x000fe200078ec0ff */
[----:B------:R-:W-:Y:S01]  /*5070*/  HFMA2 R95, -RZ, RZ, 0, 0 ;  /* 0x00000000ff5f7431 */ /* 0x000fe200000001ff */
[----:B------:R-:W-:Y:S01]  /*5080*/  LOP3.LUT R99, R101, 0x2, RZ, 0xc0, !PT ;  /* 0x0000000265637812 */ /* 0x000fe200078ec0ff */
[----:B------:R-:W-:Y:S01]  /*5090*/  UIADD3 UR4, UPT, UPT, UR48, 0x200, URZ ;  /* 0x0000020030047890 */ /* 0x000fe2000fffe0ff */
[----:B------:R-:W-:Y:S01]  /*50a0*/  LOP3.LUT R100, R3, 0x18, R100, 0xf8, !PT ;  /* 0x0000001803647812 */ /* 0x000fe200078ef864 */
[----:B------:R-:W-:Y:S01]  /*50b0*/  IMAD.MOV.U32 R45, RZ, RZ, RZ ;  /* 0x000000ffff2d7224 */ /* 0x000fe200078e00ff */
[----:B------:R-:W2:Y:S01]  /*50c0*/  LDC R42, c[0x0][0xf0c] ;  /* 0x0003c300ff2a7b82 */ /* 0x000ea20000000800 */
[----:B------:R-:W-:Y:S01]  /*50d0*/  LOP3.LUT R46, R46, 0x600000, RZ, 0xc0, !PT ;  /* 0x006000002e2e7812 */ /* 0x000fe200078ec0ff */
[----:B------:R-:W-:Y:S01]  /*50e0*/  IMAD.MOV.U32 R105, RZ, RZ, RZ ;  /* 0x000000ffff697224 */ /* 0x000fe200078e00ff */
[----:B------:R-:W-:Y:S01]  /*50f0*/  LOP3.LUT R100, R100, 0xf20, R2, 0xf8, !PT ;  /* 0x00000f2064647812 */ /* 0x000fe200078ef802 */
[----:B------:R-:W-:Y:S01]  /*5100*/  IMAD.U32 R93, RZ, RZ, UR4 ;  /* 0x00000004ff5d7e24 */ /* 0x000fe2000f8e00ff */
[----:B------:R-:W-:Y:S01]  /*5110*/  LOP3.LUT R101, R101, 0x4, RZ, 0xc0, !PT ;  /* 0x0000000465657812 */ /* 0x000fe200078ec0ff */
[----:B------:R-:W4:Y:S01]  /*5120*/  LDCU.64 UR52, c[0x0][0x348] ;  /* 0x00006900ff3477ac */ /* 0x000f220008000a00 */
[----:B------:R-:W-:Y:S01]  /*5130*/  MOV R96, RZ ;  /* 0x000000ff00607202 */ /* 0x000fe20000000f00 */
[----:B------:R-:W1:Y:S01]  /*5140*/  LDC R89, c[0x0][0xf20] ;  /* 0x0003c800ff597b82 */ /* 0x000e620000000800 */
[----:B------:R-:W3:Y:S01]  /*5150*/  LDS R0, [UR48+0x130] ;  /* 0x00013030ff007984 */ /* 0x000ee20008000800 */
[----:B------:R-:W-:Y:S01]  /*5160*/  IMAD R100, R100, 0x2, R93 ;  /* 0x0000000264647824 */ /* 0x000fe200078e025d */
[----:B------:R-:W1:Y:S03]  /*5170*/  LDCU.64 UR38, c[0x0][0xc88] ;  /* 0x00019100ff2677ac */ /* 0x000e660008000a00 */
[--C-:B------:R-:W-:Y:S01]  /*5180*/  IMAD R99, R99, -0x10, R100.reuse ;  /* 0xfffffff063637824 */ /* 0x100fe200078e0264 */
[----:B------:R-:W1:Y:S01]  /*5190*/  LDCU.64 UR44, c[0x0][0xc90] ;  /* 0x00019200ff2c77ac */ /* 0x000e620008000a00 */
[----:B------:R-:W1:Y:S01]  /*51a0*/  LDC R41, c[0x0][0xf30] ;  /* 0x0003cc00ff297b82 */ /* 0x000e620000000800 */
[----:B------:R-:W-:Y:S01]  /*51b0*/  IMAD R98, R101, -0x10, R100 ;  /* 0xfffffff065627824 */ /* 0x000fe200078e0264 */
[----:B------:R-:W-:Y:S01]  /*51c0*/  UMOV UR49, URZ ;  /* 0x000000ff00317c82 */ /* 0x000fe20008000000 */
[----:B------:R-:W-:-:S05]  /*51d0*/  UMOV UR51, URZ ;  /* 0x000000ff00337c82 */ /* 0x000fca0008000000 */
[----:B------:R-:W1:Y:S08]  /*51e0*/  LDC.64 R84, c[0x0][0xf10] ;  /* 0x0003c400ff547b82 */ /* 0x000e700000000a00 */
[----:B------:R-:W1:Y:S08]  /*51f0*/  LDC.64 R38, c[0x0][0xf18] ;  /* 0x0003c600ff267b82 */ /* 0x000e700000000a00 */
[----:B------:R-:W1:Y:S08]  /*5200*/  LDC.64 R36, c[0x0][0xf28] ;  /* 0x0003ca00ff247b82 */ /* 0x000e700000000a00 */
[----:B------:R-:W1:Y:S01]  /*5210*/  LDC.64 R82, c[0x0][0xcb0] ;  /* 0x00032c00ff527b82 */ /* 0x000e620000000a00 */
[----:B---3--:R-:W-:-:S07]  /*5220*/  IMAD.IADD R46, R0, 0x1, R46 ;  /* 0x00000001002e7824 */ /* 0x008fce00078e022e */
[----:B------:R-:W3:Y:S08]  /*5230*/  LDC.64 R80, c[0x0][0xca8] ;  /* 0x00032a00ff507b82 */ /* 0x000ef00000000a00 */
[----:B--2-4-:R-:W1:Y:S02]  /*5240*/  LDC R90, c[0x0][0x374] ;  /* 0x0000dd00ff5a7b82 */ /* 0x014e640000000800 */
.L_x_129:
[----:B------:R-:W-:Y:S02]  /*5250*/  LEA R0, R105, UR48, 0x3 ;  /* 0x0000003069007c11 */ /* 0x000fe4000f8e18ff */
[----:B------:R-:W-:Y:S02]  /*5260*/  SHF.L.U32 R2, R95, 0x1f, RZ ;  /* 0x0000001f5f027819 */ /* 0x000fe400000006ff */
[----:B-1----:R-:W-:Y:S02]  /*5270*/  LEA R16, R105, UR48, 0x4 ;  /* 0x0000003069107c11 */ /* 0x002fe4000f8e20ff */
[----:B------:R-:W2:Y:S02]  /*5280*/  SYNCS.PHASECHK.TRANS64.TRYWAIT P0, [R0+URZ+0xa0], R2 ;  /* 0x0000a002000075a7 */ /* 0x000ea400080011ff */
[----:B--23--:R-:W-:Y:S05]  /*5290*/  @!P0 BRA `(.L_x_86) ;  /* 0x00000048005c8947 */ /* 0x00cfea0003800000 */
.L_x_175:
[----:B------:R-:W4:Y:S01]  /*52a0*/  LDC.64 R10, c[0x0][0xf10] ;  /* 0x0003c400ff0a7b82 */ /* 0x000f220000000a00 */
[----:B------:R-:W3:Y:S01]  /*52b0*/  LDS.128 R16, [R16+0x110] ;  /* 0x0001100010107984 */ /* 0x000ee20000000c00 */
[----:B-1----:R-:W-:Y:S01]  /*52c0*/  ISETP.NE.AND P1, PT, R41, 0x1, PT ;  /* 0x000000012900780c */ /* 0x002fe20003f25270 */
[----:B--2---:R-:W-:Y:S01]  /*52d0*/  VIADD R0, R0, 0xb0 ;  /* 0x000000b000007836 */ /* 0x004fe20000000000 */
[----:B------:R-:W-:Y:S04]  /*52e0*/  ISETP.GE.AND P0, PT, R40, 0x1, PT ;  /* 0x000000012800780c */ /* 0x000fe80003f06270 */
[----:B------:R-:W1:Y:S01]  /*52f0*/  LDC.64 R8, c[0x0][0xf18] ;  /* 0x0003c600ff087b82 */ /* 0x000e620000000a00 */
[----:B------:R-:W-:Y:S01]  /*5300*/  PRMT R0, RZ, 0x654, R0 ;  /* 0x00000654ff007816 */ /* 0x000fe20000000000 */
[----:B------:R-:W-:Y:S01]  /*5310*/  @!PT LDS RZ, [RZ] ;  /* 0x00000000fffff984 */ /* 0x000fe20000000800 */
[----:B------:R-:W-:Y:S01]  /*5320*/  @!PT LDS RZ, [RZ] ;  /* 0x00000000fffff984 */ /* 0x000fe20000000800 */
[----:B------:R-:W-:Y:S01]  /*5330*/  @!PT LDS RZ, [RZ] ;  /* 0x00000000fffff984 */ /* 0x000fe20000000800 */
[----:B------:R-:W-:Y:S01]  /*5340*/  @!PT LDS RZ, [RZ] ;  /* 0x00000000fffff984 */ /* 0x000fe20000000800 */
[----:B------:R2:W-:Y:S06]  /*5350*/  MEMBAR.ALL.CTA ;  /* 0x0000000000007992 */ /* 0x0005ec0000008000 */
[----:B--2---:R-:W2:Y:S01]  /*5360*/  FENCE.VIEW.ASYNC.S ;  /* 0x00000000000073c6 */ /* 0x004ea20000000000 */
[----:B------:R-:W1:Y:S08]  /*5370*/  @!P1 LDC R12, c[0x0][0xf20] ;  /* 0x0003c800ff0c9b82 */ /* 0x000e700000000800 */
[----:B------:R-:W1:Y:S01]  /*5380*/  @!P1 LDC R7, c[0x0][0xf0c] ;  /* 0x0003c300ff079b82 */ /* 0x000e620000000800 */
[----:B--2---:R2:W-:Y:S01]  /*5390*/  SYNCS.ARRIVE.TRANS64.RED.A1T0 RZ, [R0+URZ], RZ ;  /* 0x000000ff00ff79a7 */ /* 0x0045e200081004ff */
[----:B---3--:R-:W-:Y:S04]  /*53a0*/  LOP3.LUT P4, RZ, R18, 0x1, RZ, 0xc0, !PT ;  /* 0x0000000112ff7812 */ /* 0x008fe8000788c0ff */
[----:B------:R-:W-:Y:S09]  /*53b0*/  P2R R103, PR, RZ, 0x10 ;  /* 0x00000010ff677803 */ /* 0x000ff20000000000 */
[----:B------:R-:W-:Y:S02]  /*53c0*/  @P4 MOV R44, R16 ;  /* 0x00000010002c4202 */ /* 0x000fe40000000f00 */
[----:B------:R-:W-:Y:S01]  /*53d0*/  @P4 LOP3.LUT R43, R17, 0xffff, RZ, 0xc0, !PT ;  /* 0x0000ffff112b4812 */ /* 0x000fe200078ec0ff */
[----:B--2-4-:R-:W-:Y:S06]  /*53e0*/  @!P0 BRA `(.L_x_87) ;  /* 0x0000000000a48947 */ /* 0x014fec0003800000 */
[----:B------:R-:W-:Y:S01]  /*53f0*/  IMAD.HI.U32 R0, R90, R39, RZ ;  /* 0x000000275a007227 */ /* 0x000fe200078e00ff */
[----:B------:R-:W-:Y:S02]  /*5400*/  ISETP.NE.AND P0, PT, R38, 0x1, PT ;  /* 0x000000012600780c */ /* 0x000fe40003f05270 */
[----:B------:R-:W-:Y:S01]  /*5410*/  ISETP.NE.AND P2, PT, R40, 0x1, PT ;  /* 0x000000012800780c */ /* 0x000fe20003f45270 */
[----:B------:R-:W-:Y:S01]  /*5420*/  IMAD.HI.U32 R4, R91, R84, RZ ;  /* 0x000000545b047227 */ /* 0x000fe200078e00ff */
[----:B------:R-:W-:Y:S02]  /*5430*/  SHF.R.U32.HI R0, RZ, R89, R0 ;  /* 0x00000059ff007219 */ /* 0x000fe40000011600 */
[----:B------:R-:W-:Y:S01]  /*5440*/  ISETP.NE.AND P3, PT, R42, 0x1, PT ;  /* 0x000000012a00780c */ /* 0x000fe20003f65270 */
[----:B------:R-:W-:Y:S01]  /*5450*/  IMAD.HI.U32 R6, R43, R39, RZ ;  /* 0x000000272b067227 */ /* 0x000fe200078e00ff */
[-C--:B------:R-:W-:Y:S02]  /*5460*/  SHF.R.U32.HI R4, RZ, R85.reuse, R4 ;  /* 0x00000055ff047219 */ /* 0x080fe40000011604 */
[----:B------:R-:W-:Y:S01]  /*5470*/  SEL R0, R90, R0, !P0 ;  /* 0x000000005a007207 */ /* 0x000fe20004000000 */
[----:B------:R-:W-:Y:S01]  /*5480*/  IMAD.HI.U32 R5, R44, R84, RZ ;  /* 0x000000542c057227 */ /* 0x000fe200078e00ff */
[----:B------:R-:W-:Y:S03]  /*5490*/  SEL R4, R91, R4, !P3 ;  /* 0x000000045b047207 */ /* 0x000fe60005800000 */
[-C--:B------:R-:W-:Y:S01]  /*54a0*/  IMAD.HI.U32 R3, R0, R36.reuse, RZ ;  /* 0x0000002400037227 */ /* 0x080fe200078e00ff */
[----:B------:R-:W-:Y:S03]  /*54b0*/  SHF.R.U32.HI R5, RZ, R85, R5 ;  /* 0x00000055ff057219 */ /* 0x000fe60000011605 */
[----:B------:R-:W-:Y:S01]  /*54c0*/  IMAD.HI.U32 R2, R4, R36, RZ ;  /* 0x0000002404027227 */ /* 0x000fe200078e00ff */
[----:B------:R-:W-:Y:S02]  /*54d0*/  @P2 SHF.R.U32.HI R0, RZ, R37, R3 ;  /* 0x00000025ff002219 */ /* 0x000fe40000011603 */
[----:B------:R-:W-:Y:S02]  /*54e0*/  SHF.R.U32.HI R3, RZ, R89, R6 ;  /* 0x00000059ff037219 */ /* 0x000fe40000011606 */
[----:B------:R-:W-:Y:S01]  /*54f0*/  @P2 SHF.R.U32.HI R4, RZ, R37, R2 ;  /* 0x00000025ff042219 */ /* 0x000fe20000011602 */
[----:B------:R-:W-:Y:S01]  /*5500*/  IMAD R0, R40, R0, RZ ;  /* 0x0000000028007224 */ /* 0x000fe200078e02ff */
[----:B------:R-:W-:Y:S02]  /*5510*/  SEL R3, R43, R3, !P0 ;  /* 0x000000032b037207 */ /* 0x000fe40004000000 */
[----:B------:R-:W-:Y:S01]  /*5520*/  SEL R2, R44, R5, !P3 ;  /* 0x000000052c027207 */ /* 0x000fe20005800000 */
[----:B------:R-:W-:Y:S01]  /*5530*/  IMAD R5, R40, R4, RZ ;  /* 0x0000000428057224 */ /* 0x000fe200078e02ff */
[C---:B------:R-:W-:Y:S01]  /*5540*/  ISETP.GE.AND P0, PT, R3.reuse, R0, PT ;  /* 0x000000000300720c */ /* 0x040fe20003f06270 */
[C---:B------:R-:W-:Y:S03]  /*5550*/  IMAD.HI.U32 R0, R3.reuse, R36, RZ ;  /* 0x0000002403007227 */ /* 0x040fe600078e00ff */
[C---:B------:R-:W-:Y:S02]  /*5560*/  ISETP.GE.OR P0, PT, R2.reuse, R5, P0 ;  /* 0x000000050200720c */ /* 0x040fe40000706670 */
[----:B------:R-:W-:Y:S04]  /*5570*/  SHF.R.U32.HI R0, RZ, R37, R0 ;  /* 0x00000025ff007219 */ /* 0x000fe80000011600 */
[C---:B------:R-:W-:Y:S05]  /*5580*/  SEL R6, R3.reuse, R0, !P2 ;  /* 0x0000000003067207 */ /* 0x040fea0005000000 */
        /* <DEDUP_REMOVED lines=14> */
[----:B------:R-:W-:Y:S07]  /*5670*/  IMAD R43, R3, R38, R43 ;  /* 0x00000026032b7224 */ /* 0x000fee00078e022b */
.L_x_87:
[----:B-1----:R-:W-:Y:S01]  /*5680*/  @!P1 IMAD.HI.U32 R2, R43, R9, RZ ;  /* 0x000000092b029227 */ /* 0x002fe200078e00ff */
[----:B------:R-:W-:Y:S01]  /*5690*/  @!P1 ISETP.NE.AND P0, PT, R8, 0x1, PT ;  /* 0x000000010800980c */ /* 0x000fe20003f05270 */
[----:B------:R-:W-:Y:S01]  /*56a0*/  USHF.L.U32 UR42, UR20, 0x7, URZ ;  /* 0x00000007142a7899 */ /* 0x000fe200080006ff */
[----:B------:R-:W-:Y:S01]  /*56b0*/  @!P1 ISETP.NE.AND P2, PT, R7, 0x1, PT ;  /* 0x000000010700980c */ /* 0x000fe20003f45270 */
[C---:B------:R-:W-:Y:S01]  /*56c0*/  @!P1 IMAD.HI.U32 R0, R44.reuse, R10, RZ ;  /* 0x0000000a2c009227 */ /* 0x040fe200078e00ff */
[----:B------:R-:W-:Y:S01]  /*56d0*/  @!P1 SHF.R.U32.HI R2, RZ, R12, R2 ;  /* 0x0000000cff029219 */ /* 0x000fe20000011602 */
[----:B------:R-:W-:Y:S01]  /*56e0*/  USHF.L.U32 UR41, UR12, 0x7, URZ ;  /* 0x000000070c297899 */ /* 0x000fe200080006ff */
[----:B------:R-:W-:Y:S01]  /*56f0*/  @P4 SHF.R.U32.HI R94, RZ, 0x10, R17 ;  /* 0x00000010ff5e4819 */ /* 0x000fe20000011611 */
[----:B------:R-:W-:Y:S01]  /*5700*/  VIADD R105, R105, 0x1 ;  /* 0x0000000169697836 */ /* 0x000fe20000000000 */
[----:B------:R-:W-:Y:S01]  /*5710*/  @!P1 SEL R2, R43, R2, !P0 ;  /* 0x000000022b029207 */ /* 0x000fe20004000000 */
[----:B------:R-:W-:Y:S01]  /*5720*/  BSSY.RECONVERGENT B6, `(.L_x_88) ;  /* 0x0000028000067945 */ /* 0x000fe20003800200 */
[----:B------:R-:W-:Y:S02]  /*5730*/  @!P1 SHF.R.U32.HI R0, RZ, R11, R0 ;  /* 0x0000000bff009219 */ /* 0x000fe40000011600 */
[----:B------:R-:W-:Y:S02]  /*5740*/  LOP3.LUT P0, RZ, R93, 0x1b0, RZ, 0xc0, !PT ;  /* 0x000001b05dff7812 */ /* 0x000fe4000780c0ff */
[----:B------:R-:W-:Y:S05]  /*5750*/  @!P1 SEL R3, R44, R0, !P2 ;  /* 0x000000002c039207 */ /* 0x000fea0005000000 */
[----:B------:R-:W-:Y:S02]  /*5760*/  @!P1 IMAD.IADD R0, R2, 0x1, -R3 ;  /* 0x0000000102009824 */ /* 0x000fe400078e0a03 */
[----:B------:R-:W-:Y:S02]  /*5770*/  @!P1 IMAD.IADD R2, R3, 0x1, -R2 ;  /* 0x0000000103029824 */ /* 0x000fe400078e0a02 */
[----:B------:R-:W-:Y:S02]  /*5780*/  @!P1 IMAD R44, R0, R7, R44 ;  /* 0x00000007002c9224 */ /* 0x000fe400078e022c */
[----:B------:R-:W-:Y:S01]  /*5790*/  @!P1 IMAD R43, R2, R8, R43 ;  /* 0x00000008022b9224 */ /* 0x000fe200078e022b */
[----:B------:R-:W-:Y:S06]  /*57a0*/  @!P0 BRA `(.L_x_89) ;  /* 0x00000000007c8947 */ /* 0x000fec0003800000 */
[----:B------:R-:W1:Y:S01]  /*57b0*/  LDCU.64 UR8, c[0x4][0x80] ;  /* 0x01001000ff0877ac */ /* 0x000e620008000a00 */
[----:B------:R-:W-:Y:S01]  /*57c0*/  MOV R2, 0x0 ;  /* 0x0000000000027802 */ /* 0x000fe20000000f00 */
[----:B------:R-:W-:Y:S02]  /*57d0*/  HFMA2 R12, -RZ, RZ, 0, 5.9604644775390625e-08 ;  /* 0x00000001ff0c7431 */ /* 0x000fe400000001ff */
[----:B------:R-:W-:Y:S01]  /*57e0*/  IMAD.MOV.U32 R8, RZ, RZ, 0x70 ;  /* 0x00000070ff087424 */ /* 0x000fe200078e00ff */
[----:B------:R2:W3:Y:S01]  /*57f0*/  LDC.64 R14, c[0x4][R2] ;  /* 0x01000000020e7b82 */ /* 0x0004e20000000a00 */
[----:B------:R-:W4:Y:S01]  /*5800*/  LDCU.64 UR6, c[0x4][0x88] ;  /* 0x01001100ff0677ac */ /* 0x000f220008000a00 */
[----:B------:R-:W-:Y:S01]  /*5810*/  IMAD.MOV.U32 R13, RZ, RZ, RZ ;  /* 0x000000ffff0d7224 */ /* 0x000fe200078e00ff */
[----:B------:R-:W2:Y:S01]  /*5820*/  LDCU.64 UR4, c[0x4][0x8] ;  /* 0x01000100ff0477ac */ /* 0x000ea20008000a00 */
[----:B-1----:R-:W-:Y:S01]  /*5830*/  MOV R5, UR9 ;  /* 0x0000000900057c02 */ /* 0x002fe20008000f00 */
[----:B------:R-:W-:Y:S01]  /*5840*/  IMAD.U32 R4, RZ, RZ, UR8 ;  /* 0x00000008ff047e24 */ /* 0x000fe2000f8e00ff */
[----:B----4-:R-:W-:Y:S01]  /*5850*/  MOV R7, UR7 ;  /* 0x0000000700077c02 */ /* 0x010fe20008000f00 */
[----:B------:R-:W-:Y:S01]  /*5860*/  IMAD.U32 R6, RZ, RZ, UR6 ;  /* 0x00000006ff067e24 */ /* 0x000fe2000f8e00ff */
[----:B--2---:R-:W-:Y:S01]  /*5870*/  MOV R11, UR5 ;  /* 0x00000005000b7c02 */ /* 0x004fe20008000f00 */
[----:B------:R-:W-:Y:S02]  /*5880*/  IMAD.U32 R10, RZ, RZ, UR4 ;  /* 0x00000004ff0a7e24 */ /* 0x000fe4000f8e00ff */
[----:B------:R-:W-:Y:S07]  /*5890*/  LEPC R20, `(.L_x_90) ;  /* 0x000000001014794e */ /* 0x000fee0000000000 */
[----:B---3-5:R-:W-:Y:S05]  /*58a0*/  CALL.ABS.NOINC R14 ;  /* 0x000000000e007343 */ /* 0x028fea0003c00000 */
.L_x_90:
[----:B------:R-:W1:Y:S01]  /*58b0*/  LDCU.64 UR8, c[0x4][0x80] ;  /* 0x01001000ff0877ac */ /* 0x000e620008000a00 */
[----:B------:R-:W2:Y:S01]  /*58c0*/  LDC.64 R2, c[0x4][R2] ;  /* 0x0100000002027b82 */ /* 0x000ea20000000a00 */
[----:B------:R-:W-:Y:S02]  /*58d0*/  HFMA2 R12, -RZ, RZ, 0, 5.9604644775390625e-08 ;  /* 0x00000001ff0c7431 */ /* 0x000fe400000001ff */
[----:B------:R-:W-:Y:S02]  /*58e0*/  IMAD.MOV.U32 R8, RZ, RZ, 0x70 ;  /* 0x00000070ff087424 */ /* 0x000fe400078e00ff */
[----:B------:R-:W-:Y:S01]  /*58f0*/  IMAD.MOV.U32 R13, RZ, RZ, RZ ;  /* 0x000000ffff0d7224 */ /* 0x000fe200078e00ff */
[----:B------:R-:W3:Y:S01]  /*5900*/  LDCU.64 UR6, c[0x4][0x88] ;  /* 0x01001100ff0677ac */ /* 0x000ee20008000a00 */
[----:B------:R-:W4:Y:S01]  /*5910*/  LDCU.64 UR4, c[0x4][0x8] ;  /* 0x01000100ff0477ac */ /* 0x000f220008000a00 */
[----:B-1----:R-:W-:Y:S02]  /*5920*/  MOV R4, UR8 ;  /* 0x0000000800047c02 */ /* 0x002fe40008000f00 */
[----:B------:R-:W-:Y:S02]  /*5930*/  MOV R5, UR9 ;  /* 0x0000000900057c02 */ /* 0x000fe40008000f00 */
[----:B---3--:R-:W-:Y:S01]  /*5940*/  MOV R7, UR7 ;  /* 0x0000000700077c02 */ /* 0x008fe20008000f00 */
[----:B------:R-:W-:Y:S01]  /*5950*/  IMAD.U32 R6, RZ, RZ, UR6 ;  /* 0x00000006ff067e24 */ /* 0x000fe2000f8e00ff */
[----:B----4-:R-:W-:Y:S01]  /*5960*/  MOV R11, UR5 ;  /* 0x00000005000b7c02 */ /* 0x010fe20008000f00 */
[----:B------:R-:W-:Y:S02]  /*5970*/  IMAD.U32 R10, RZ, RZ, UR4 ;  /* 0x00000004ff0a7e24 */ /* 0x000fe4000f8e00ff */
[----:B------:R-:W-:Y:S07]  /*5980*/  LEPC R20, `(.L_x_89) ;  /* 0x000000001014794e */ /* 0x000fee0000000000 */
[----:B--2---:R-:W-:Y:S05]  /*5990*/  CALL.ABS.NOINC R2 ;  /* 0x0000000002007343 */ /* 0x004fea0003c00000 */
.L_x_89:
[----:B------:R-:W-:Y:S05]  /*59a0*/  BSYNC.RECONVERGENT B6 ;  /* 0x0000000000067941 */ /* 0x000fea0003800200 */
.L_x_88:
[----:B------:R-:W-:Y:S01]  /*59b0*/  ISETP.NE.U32.AND P4, PT, R82, RZ, PT ;  /* 0x000000ff5200720c */ /* 0x000fe20003f85070 */
[----:B------:R-:W-:Y:S01]  /*59c0*/  UISETP.NE.AND UP2, UPT, UR50, URZ, UPT ;  /* 0x000000ff3200728c */ /* 0x000fe2000bf45270 */
[----:B------:R-:W-:Y:S01]  /*59d0*/  ISETP.NE.U32.AND P2, PT, RZ, UR38, PT ;  /* 0x00000026ff007c0c */ /* 0x000fe2000bf45070 */
[----:B------:R-:W-:Y:S01]  /*59e0*/  UISETP.NE.U32.AND UP1, UPT, UR44, URZ, UPT ;  /* 0x000000ff2c00728c */ /* 0x000fe2000bf25070 */
[----:B------:R-:W-:Y:S01]  /*59f0*/  ISETP.NE.AND.EX P4, PT, R83, RZ, PT, P4 ;  /* 0x000000ff5300720c */ /* 0x000fe20003f85340 */
[----:B------:R-:W-:Y:S01]  /*5a00*/  UPLOP3.LUT UP0, UPT, UPT, UPT, UPT, 0x40, 0x4 ;  /* 0x000000000004789c */ /* 0x000fe20003f0e870 */
[----:B------:R-:W-:Y:S01]  /*5a10*/  ISETP.NE.AND.EX P2, PT, RZ, UR39, PT, P2 ;  /* 0x00000027ff007c0c */ /* 0x000fe2000bf45320 */
[----:B------:R-:W-:Y:S01]  /*5a20*/  UISETP.NE.AND.EX UP1, UPT, UR45, URZ, UPT, UP1 ;  /* 0x000000ff2d00728c */ /* 0x000fe2000bf25310 */
[----:B------:R-:W-:Y:S04]  /*5a30*/  PLOP3.LUT P1, PT, PT, PT, UP2, 0x80, 0x8 ;  /* 0x000000000008781c */ /* 0x000fe80003f2f028 */
[----:B------:R-:W-:Y:S06]  /*5a40*/  @UP2 UPLOP3.LUT UP0, UPT, UPT, UPT, UP1, 0x80, 0x8 ;  /* 0x000000000008289c */ /* 0x000fec0003f0f010 */
[----:B------:R-:W-:Y:S01]  /*5a50*/  PLOP3.LUT P0, PT, PT, PT, UP0, 0x80, 0x8 ;  /* 0x000000000008781c */ /* 0x000fe20003f0f008 */
[----:B------:R-:W-:Y:S01]  /*5a60*/  @!UPT UIADD3 URZ, UPT, UPT, URZ, URZ, URZ ;  /* 0x000000fffffff290 */ /* 0x000fe2000fffe0ff */
[----:B------:R-:W-:Y:S11]  /*5a70*/  BRA.U !UP1, `(.L_x_91) ;  /* 0x0000000109387547 */ /* 0x000ff6000b800000 */
[----:B------:R-:W-:Y:S01]  /*5a80*/  UISETP.NE.U32.AND UP0, UPT, UR38, URZ, UPT ;  /* 0x000000ff2600728c */ /* 0x000fe2000bf05070 */
[----:B------:R-:W-:Y:S02]  /*5a90*/  HFMA2 R0, -RZ, RZ, 0, 5.9604644775390625e-08 ;  /* 0x00000001ff007431 */ /* 0x000fe400000001ff */
[----:B------:R-:W-:Y:S01]  /*5aa0*/  IMAD.MOV.U32 R88, RZ, RZ, 0x1 ;  /* 0x00000001ff587424 */ /* 0x000fe200078e00ff */
[----:B------:R-:W-:Y:S06]  /*5ab0*/  UISETP.NE.AND.EX UP0, UPT, UR39, URZ, UPT, UP0 ;  /* 0x000000ff2700728c */ /* 0x000fec000bf05300 */
        /* <DEDUP_REMOVED lines=9> */
[----:B-12---:R-:W-:Y:S02]  /*5b50*/  @!P3 IMAD.U32 R49, RZ, RZ, UR4 ;  /* 0x00000004ff31be24 */ /* 0x006fe4000f8e00ff */
.L_x_91:
[----:B------:R-:W-:Y:S05]  /*5b60*/  @!P4 BRA `(.L_x_92) ;  /* 0x000000000020c947 */ /* 0x000fea0003800000 */
[----:B------:R-:W-:Y:S04]  /*5b70*/  ISETP.NE.U32.AND P3, PT, R80, RZ, PT ;  /* 0x000000ff5000720c */ /* 0x000fe80003f65070 */
[----:B------:R-:W-:Y:S11]  /*5b80*/  ISETP.NE.AND.EX P3, PT, R81, RZ, PT, P3 ;  /* 0x000000ff5100720c */ /* 0x000ff60003f65330 */
[----:B------:R-:W-:Y:S02]  /*5b90*/  @!UPT UIADD3 URZ, UPT, UPT, URZ, URZ, URZ ;  /* 0x000000fffffff290 */ /* 0x000fe4000fffe0ff */
[----:B------:R-:W1:Y:S01]  /*5ba0*/  @P3 LDC.64 R2, c[0x0][0xca8] ;  /* 0x00032a00ff023b82 */ /* 0x000e620000000a00 */
[----:B------:R-:W-:Y:S04]  /*5bb0*/  @P3 IMAD R0, R82, UR36, RZ ;  /* 0x0000002452003c24 */ /* 0x000fe8000f8e02ff */
[----:B-1----:R-:W-:Y:S05]  /*5bc0*/  @P3 IMAD.WIDE R2, R0, 0x4, R2 ;  /* 0x0000000400023825 */ /* 0x002fea00078e0202 */
[----:B-----5:R1:W5:Y:S02]  /*5bd0*/  @P3 LDG.E R47, desc[UR46][R2.64] ;  /* 0x0000002e022f3981 */ /* 0x020364000c1e1900 */
[----:B-1----:R-:W2:Y:S02]  /*5be0*/  @!P3 LDC R47, c[0x0][0xca0] ;  /* 0x00032800ff2fbb82 */ /* 0x002ea40000000800 */
.L_x_92:
[----:B-----5:R-:W-:Y:S01]  /*5bf0*/  FSETP.NEU.AND P3, PT, R49, RZ, PT ;  /* 0x000000ff3100720b */ /* 0x020fe20003f6d000 */
[----:B------:R-:W-:Y:S01]  /*5c00*/  BSSY B1, `(.L_x_93) ;  /* 0x0000039000017945 */ /* 0x000fe20003800000 */
[----:B------:R-:W-:Y:S01]  /*5c10*/  SEL R3, RZ, 0xffffffff, P2 ;  /* 0xffffffffff037807 */ /* 0x000fe20001000000 */
[----:B------:R-:W-:Y:S01]  /*5c20*/  IMAD.MOV.U32 R66, RZ, RZ, 0x1 ;  /* 0x00000001ff427424 */ /* 0x000fe200078e00ff */
[----:B------:R-:W-:Y:S01]  /*5c30*/  @P1 LOP3.LUT P2, RZ, R88, 0xff, RZ, 0xc0, !PT ;  /* 0x000000ff58ff1812 */ /* 0x000fe2000784c0ff */
[----:B------:R-:W-:Y:S01]  /*5c40*/  IMAD R48, R45, 0x80, R46 ;  /* 0x000000802d307824 */ /* 0x000fe200078e022e */
[----:B------:R-:W-:Y:S01]  /*5c50*/  @P1 SEL R0, RZ, 0xffffffff, P3 ;  /* 0xffffffffff001807 */ /* 0x000fe20001800000 */
[----:B------:R-:W-:Y:S01]  /*5c60*/  IMAD R106, R101, -0x10, R99 ;  /* 0xfffffff0656a7824 */ /* 0x000fe200078e0263 */
[----:B------:R-:W-:Y:S01]  /*5c70*/  LOP3.LUT R97, R97, 0x1, RZ, 0x3c, !PT ;  /* 0x0000000161617812 */ /* 0x000fe200078e3cff */
[----:B------:R-:W-:Y:S01]  /*5c80*/  IMAD.MOV.U32 R65, RZ, RZ, RZ ;  /* 0x000000ffff417224 */ /* 0x000fe200078e00ff */
[----:B------:R-:W-:Y:S02]  /*5c90*/  @P0 SEL R0, R3, R0, !P2 ;  /* 0x0000000003000207 */ /* 0x000fe40005000000 */
[----:B------:R-:W-:Y:S02]  /*5ca0*/  CS2R R78, SRZ ;  /* 0x00000000004e7805 */ /* 0x000fe4000001ff00 */
[----:B------:R-:W-:Y:S02]  /*5cb0*/  LEA R64, R45, UR48, 0x3 ;  /* 0x000000302d407c11 */ /* 0x000fe4000f8e18ff */
[----:B------:R-:W-:Y:S02]  /*5cc0*/  CS2R R76, SRZ ;  /* 0x00000000004c7805 */ /* 0x000fe4000001ff00 */
[----:B------:R-:W-:Y:S02]  /*5cd0*/  @P1 LOP3.LUT R0, R0, 0x1, RZ, 0xc0, !PT ;  /* 0x0000000100001812 */ /* 0x000fe400078ec0ff */
[----:B------:R-:W-:Y:S02]  /*5ce0*/  CS2R R70, SRZ ;  /* 0x0000000000467805 */ /* 0x000fe4000001ff00 */
[----:B------:R-:W-:Y:S02]  /*5cf0*/  PLOP3.LUT P2, PT, PT, PT, UP1, 0x80, 0x8 ;  /* 0x000000000008781c */ /* 0x000fe40003f4f018 */
[----:B------:R-:W-:Y:S02]  /*5d00*/  CS2R R68, SRZ ;  /* 0x0000000000447805 */ /* 0x000fe4000001ff00 */
[----:B------:R-:W-:Y:S02]  /*5d10*/  ISETP.NE.U32.OR P5, PT, R0, 0x1, !P1 ;  /* 0x000000010000780c */ /* 0x000fe40004fa5470 */
[----:B------:R-:W-:Y:S02]  /*5d20*/  CS2R R62, SRZ ;  /* 0x00000000003e7805 */ /* 0x000fe4000001ff00 */
[----:B------:R-:W-:Y:S02]  /*5d30*/  LOP3.LUT P4, R104, R88, 0xff, RZ, 0xc0, !PT ;  /* 0x000000ff58687812 */ /* 0x000fe4000788c0ff */
[----:B------:R-:W-:Y:S02]  /*5d40*/  CS2R R60, SRZ ;  /* 0x00000000003c7805 */ /* 0x000fe4000001ff00 */
[----:B------:R-:W-:Y:S02]  /*5d50*/  SEL R2, RZ, 0xffffffff, P3 ;  /* 0xffffffffff027807 */ /* 0x000fe40001800000 */
[----:B------:R-:W-:Y:S02]  /*5d60*/  CS2R R58, SRZ ;  /* 0x00000000003a7805 */ /* 0x000fe4000001ff00 */
[----:B------:R-:W-:Y:S02]  /*5d70*/  P2R R107, PR, RZ, 0x20 ;  /* 0x00000020ff6b7803 */ /* 0x000fe40000000000 */
[----:B------:R-:W-:Y:S02]  /*5d80*/  CS2R R56, SRZ ;  /* 0x0000000000387805 */ /* 0x000fe4000001ff00 */
[----:B------:R-:W-:Y:S02]  /*5d90*/  @P2 SEL R2, R3, R2, !P4 ;  /* 0x0000000203022207 */ /* 0x000fe40006000000 */
[----:B------:R-:W-:Y:S02]  /*5da0*/  @P5 SHF.L.U32 R0, R97, 0x1f, RZ ;  /* 0x0000001f61005819 */ /* 0x000fe400000006ff */
[----:B------:R-:W-:Y:S02]  /*5db0*/  LOP3.LUT R2, R2, 0x1, RZ, 0xc0, !PT ;  /* 0x0000000102027812 */ /* 0x000fe400078ec0ff */
[----:B------:R1:W3:Y:S02]  /*5dc0*/  @P5 SYNCS.PHASECHK.TRANS64.TRYWAIT P1, [UR48+0x50], R0 ;  /* 0x00005000ff0055a7 */ /* 0x0002e40008021130 */
[----:B------:R-:W-:Y:S04]  /*5dd0*/  ISETP.NE.U32.AND P2, PT, R2, 0x1, PT ;  /* 0x000000010200780c */ /* 0x000fe80003f45070 */
[----:B------:R-:W-:Y:S02]  /*5de0*/  P2R R67, PR, RZ, 0x4 ;  /* 0x00000004ff437803 */ /* 0x000fe40000000000 */
[----:B-1----:R-:W-:Y:S04]  /*5df0*/  SHF.L.U32 R0, R96, 0x1f, RZ ;  /* 0x0000001f60007819 */ /* 0x002fe800000006ff */
[----:B------:R1:W4:Y:S01]  /*5e00*/  SYNCS.PHASECHK.TRANS64.TRYWAIT P0, [R64+URZ+0xc0], R0 ;  /* 0x0000c000400075a7 */ /* 0x00032200080011ff */
[----:B---3--:R-:W-:Y:S01]  /*5e10*/  @P5 SEL R66, RZ, 0x1, !P1 ;  /* 0x00000001ff425807 */ /* 0x008fe20004800000 */
[----:B-1----:R-:W-:Y:S06]  /*5e20*/  @!P5 BRA `(.L_x_94) ;  /* 0x000000000058d947 */ /* 0x002fec0003800000 */
[----:B------:R-:W-:Y:S01]  /*5e30*/  IMAD.MOV.U32 R79, RZ, RZ, RZ ;  /* 0x000000ffff4f7224 */ /* 0x000fe200078e00ff */
[----:B------:R-:W-:Y:S01]  /*5e40*/  ISETP.NE.AND P1, PT, R66, RZ, PT ;  /* 0x000000ff4200720c */ /* 0x000fe20003f25270 */
[----:B------:R-:W-:Y:S01]  /*5e50*/  BSSY B0, `(.L_x_95) ;  /* 0x000000c000007945 */ /* 0x000fe20003800000 */
[----:B------:R-:W-:Y:S02]  /*5e60*/  CS2R R58, SRZ ;  /* 0x00000000003a7805 */ /* 0x000fe4000001ff00 */
[----:B------:R-:W-:Y:S02]  /*5e70*/  CS2R R56, SRZ ;  /* 0x0000000000387805 */ /* 0x000fe4000001ff00 */
[----:B------:R-:W-:Y:S02]  /*5e80*/  CS2R R62, SRZ ;  /* 0x00000000003e7805 */ /* 0x000fe4000001ff00 */
[----:B------:R-:W-:Y:S02]  /*5e90*/  CS2R R60, SRZ ;  /* 0x00000000003c7805 */ /* 0x000fe4000001ff00 */
[----:B------:R-:W-:Y:S02]  /*5ea0*/  CS2R R70, SRZ ;  /* 0x0000000000467805 */ /* 0x000fe4000001ff00 */
[----:B------:R-:W-:Y:S02]  /*5eb0*/  CS2R R68, SRZ ;  /* 0x0000000000447805 */ /* 0x000fe4000001ff00 */
[----:B------:R-:W-:Y:S01]  /*5ec0*/  CS2R R76, SRZ ;  /* 0x00000000004c7805 */ /* 0x000fe2000001ff00 */
[----:B------:R-:W-:Y:S06]  /*5ed0*/  @P1 BRA `(.L_x_96) ;  /* 0x00000000000c1947 */ /* 0x000fec0003800000 */
[----:B------:R-:W-:Y:S04]  /*5ee0*/  SHF.L.U32 R3, R97, 0x1f, RZ ;  /* 0x0000001f61037819 */ /* 0x000fe800000006ff */
[----:B------:R-:W1:Y:S02]  /*5ef0*/  SYNCS.PHASECHK.TRANS64.TRYWAIT P1, [UR48+0x50], R3 ;  /* 0x00005003ff0075a7 */ /* 0x000e640008021130 */
[----:B-1----:R-:W-:Y:S05]  /*5f00*/  @!P1 BRA `(.L_x_97) ;  /* 0x0000003c00549947 */ /* 0x002fea0003800000 */
.L_x_96:
[----:B------:R-:W-:Y:S05]  /*5f10*/  BSYNC B0 ;  /* 0x0000000000007941 */ /* 0x000fea0003800000 */
.L_x_95:
[----:B------:R-:W-:Y:S01]  /*5f20*/  ISETP.NE.AND P1, PT, R67, RZ, PT ;  /* 0x000000ff4300720c */ /* 0x000fe20003f25270 */
[----:B------:R-:W-:Y:S11]  /*5f30*/  HFMA2 R65, -RZ, RZ, 0, 5.9604644775390625e-08 ;  /* 0x00000001ff417431 */ /* 0x000ff600000001ff */
[----:B------:R-:W-:Y:S01]  /*5f40*/  @!UPT UIADD3 URZ, UPT, UPT, URZ, URZ, URZ ;  /* 0x000000fffffff290 */ /* 0x000fe2000fffe0ff */
[----:B------:R3:W1:Y:S04]  /*5f50*/  @P1 LDS.128 R56, [R100] ;  /* 0x0000000064381984 */ /* 0x0006680000000c00 */
[----:B------:R3:W1:Y:S04]  /*5f60*/  @P1 LDS.128 R60, [R99+0x10] ;  /* 0x00001000633c1984 */ /* 0x0006680000000c00 */
[----:B------:R3:W1:Y:S04]  /*5f70*/  @P1 LDS.128 R68, [R98+0x20] ;  /* 0x0000200062441984 */ /* 0x0006680000000c00 */
[----:B------:R3:W1:Y:S02]  /*5f80*/  @P1 LDS.128 R76, [R106+0x30] ;  /* 0x000030006a4c1984 */ /* 0x0006640000000c00 */
.L_x_94:
[----:B------:R-:W-:Y:S05]  /*5f90*/  BSYNC B1 ;  /* 0x0000000000017941 */ /* 0x000fea0003800000 */
.L_x_93:
[----:B-1----:R-:W-:Y:S04]  /*5fa0*/  SHF.R.U32.HI R2, RZ, 0x15, R48 ;  /* 0x00000015ff027819 */ /* 0x002fe80000011630 */
[----:B------:R-:W-:Y:S01]  /*5fb0*/  LOP3.LUT P1, RZ, R2, 0x3, R92, 0x48, !PT ;  /* 0x0000000302ff7812 */ /* 0x000fe2000782485c */
[----:B------:R-:W-:Y:S01]  /*5fc0*/  @!UPT UIADD3 URZ, UPT, UPT, URZ, URZ, URZ ;  /* 0x000000fffffff290 */ /* 0x000fe2000fffe0ff */
[----:B----4-:R-:W-:Y:S11]  /*5fd0*/  @P0 BRA `(.L_x_98) ;  /* 0x0000000000080947 */ /* 0x010ff60003800000 */
[----:B------:R-:W1:Y:S02]  /*5fe0*/  SYNCS.PHASECHK.TRANS64.TRYWAIT P0, [R64+URZ+0xc0], R0 ;  /* 0x0000c000400075a7 */ /* 0x000e6400080011ff */
[----:B-1----:R-:W-:Y:S05]  /*5ff0*/  @!P0 BRA `(.L_x_99) ;  /* 0x0000003c00308947 */ /* 0x002fea0003800000 */
.L_x_98:
[----:B------:R-:W-:Y:S05]  /*6000*/  @!P1 BRA `(.L_x_100) ;  /* 0x0000000000409947 */ /* 0x000fea0003800000 */
[----:B------:R-:W4:Y:S01]  /*6010*/  LDCU.64 UR8, c[0x4][0x70] ;  /* 0x01000e00ff0877ac */ /* 0x000f220008000a00 */
[----:B------:R-:W-:Y:S01]  /*6020*/  MOV R3, 0x0 ;  /* 0x0000000000037802 */ /* 0x000fe20000000f00 */
[----:B------:R-:W-:Y:S02]  /*6030*/  HFMA2 R12, -RZ, RZ, 0, 5.9604644775390625e-08 ;  /* 0x00000001ff0c7431 */ /* 0x000fe400000001ff */
[----:B------:R-:W-:Y:S02]  /*6040*/  IMAD.MOV.U32 R8, RZ, RZ, 0x192 ;  /* 0x00000192ff087424 */ /* 0x000fe400078e00ff */
[----:B------:R-:W-:Y:S01]  /*6050*/  IMAD.MOV.U32 R13, RZ, RZ, RZ ;  /* 0x000000ffff0d7224 */ /* 0x000fe200078e00ff */
[----:B------:R-:W5:Y:S01]  /*6060*/  LDCU.64 UR6, c[0x4][0x78] ;  /* 0x01000f00ff0677ac */ /* 0x000f620008000a00 */
[----:B------:R-:W1:Y:S01]  /*6070*/  LDC.64 R2, c[0x4][R3] ;  /* 0x0100000003027b82 */ /* 0x000e620000000a00 */
[----:B------:R-:W2:Y:S01]  /*6080*/  LDCU.64 UR4, c[0x4][0x10] ;  /* 0x01000200ff0477ac */ /* 0x000ea20008000a00 */
[----:B----4-:R-:W-:Y:S01]  /*6090*/  MOV R5, UR9 ;  /* 0x0000000900057c02 */ /* 0x010fe20008000f00 */
[----:B------:R-:W-:Y:S01]  /*60a0*/  IMAD.U32 R4, RZ, RZ, UR8 ;  /* 0x00000008ff047e24 */ /* 0x000fe2000f8e00ff */
[----:B-----5:R-:W-:Y:S01]  /*60b0*/  MOV R7, UR7 ;  /* 0x0000000700077c02 */ /* 0x020fe20008000f00 */
[----:B------:R-:W-:Y:S01]  /*60c0*/  IMAD.U32 R6, RZ, RZ, UR6 ;  /* 0x00000006ff067e24 */ /* 0x000fe2000f8e00ff */
[----:B--2---:R-:W-:Y:S01]  /*60d0*/  MOV R11, UR5 ;  /* 0x00000005000b7c02 */ /* 0x004fe20008000f00 */
[----:B------:R-:W-:Y:S02]  /*60e0*/  IMAD.U32 R10, RZ, RZ, UR4 ;  /* 0x00000004ff0a7e24 */ /* 0x000fe4000f8e00ff */
[----:B------:R-:W-:Y:S07]  /*60f0*/  LEPC R20, `(.L_x_100) ;  /* 0x000000001014794e */ /* 0x000fee0000000000 */
[----:B-1-3--:R-:W-:Y:S05]  /*6100*/  CALL.ABS.NOINC R2 ;  /* 0x0000000002007343 */ /* 0x00afea0003c00000 */
.L_x_100:
[----:B------:R-:W-:Y:S01]  /*6110*/  SHF.L.U32 R50, R56, 0x10, RZ ;  /* 0x0000001038327819 */ /* 0x000fe200000006ff */
[----:B------:R-:W-:Y:S05]  /*6120*/  WARPSYNC.ALL ;  /* 0x0000000000007948 */ /* 0x000fea0003800000 */
[----:B------:R-:W-:Y:S01]  /*6130*/  R2UR UR4, R48 ;  /* 0x00000000300472ca */ /* 0x000fe200000e0000 */
[----:B------:R-:W-:Y:S01]  /*6140*/  BSSY.RECONVERGENT B0, `(.L_x_101) ;  /* 0x0000088000007945 */ /* 0x000fe20003800200 */
[----:B------:R-:W-:Y:S02]  /*6150*/  LOP3.LUT R51, R56, 0xffff0000, RZ, 0xc0, !PT ;  /* 0xffff000038337812 */ /* 0x000fe400078ec0ff */
[----:B------:R-:W-:Y:S02]  /*6160*/  SHF.L.U32 R52, R57, 0x10, RZ ;  /* 0x0000001039347819 */ /* 0x000fe400000006ff */
[----:B------:R-:W-:Y:S07]  /*6170*/  ISETP.NE.AND P0, PT, R102, RZ, PT ;  /* 0x000000ff6600720c */ /* 0x000fee0003f05270 */
[----:B------:R-:W1:Y:S02]  /*6180*/  LDTM.x32 R4, tmem[UR4] ;  /* 0x00000004000479ee */ /* 0x000e6400082c0000 */
[C---:B-12---:R-:W-:Y:S01]  /*6190*/  FMUL R0, R47.reuse, R4 ;  /* 0x000000042f007220 */ /* 0x046fe20000400000 */
[C---:B------:R-:W-:Y:S01]  /*61a0*/  FMUL R2, R47.reuse, R5 ;  /* 0x000000052f027220 */ /* 0x040fe20000400000 */
[C---:B------:R-:W-:Y:S01]  /*61b0*/  FMUL R4, R47.reuse, R8 ;  /* 0x000000082f047220 */ /* 0x040fe20000400000 */
[C---:B------:R-:W-:Y:S01]  /*61c0*/  FMUL R3, R47.reuse, R6 ;  /* 0x000000062f037220 */ /* 0x040fe20000400000 */
[C---:B------:R-:W-:Y:S01]  /*61d0*/  FMUL R5, R47.reuse, R9 ;  /* 0x000000092f057220 */ /* 0x040fe20000400000 */
[C---:B------:R-:W-:Y:S01]  /*61e0*/  FMUL R8, R47.reuse, R12 ;  /* 0x0000000c2f087220 */ /* 0x040fe20000400000 */
[C---:B------:R-:W-:Y:S01]  /*61f0*/  FMUL R6, R47.reuse, R10 ;  /* 0x0000000a2f067220 */ /* 0x040fe20000400000 */
[C---:B------:R-:W-:Y:S01]  /*6200*/  FMUL R9, R47.reuse, R13 ;  /* 0x0000000d2f097220 */ /* 0x040fe20000400000 */
[----:B------:R-:W-:Y:S01]  /*6210*/  FMUL R12, R47, R16 ;  /* 0x000000102f0c7220 */ /* 0x000fe20000400000 */
[----:B------:R-:W-:Y:S01]  /*6220*/  FFMA R0, R49, R50, R0 ;  /* 0x0000003231007223 */ /* 0x000fe20000000000 */
[C---:B------:R-:W-:Y:S01]  /*6230*/  FMUL R10, R47.reuse, R14 ;  /* 0x0000000e2f0a7220 */ /* 0x040fe20000400000 */
[C---:B------:R-:W-:Y:S01]  /*6240*/  FMUL R13, R47.reuse, R17 ;  /* 0x000000112f0d7220 */ /* 0x040fe20000400000 */
[----:B------:R-:W-:Y:S01]  /*6250*/  FMUL R16, R47, R20 ;  /* 0x000000142f107220 */ /* 0x000fe20000400000 */
[----:B------:R-:W-:Y:S01]  /*6260*/  FFMA R2, R49, R51, R2 ;  /* 0x0000003331027223 */ /* 0x000fe20000000002 */
[C---:B------:R-:W-:Y:S01]  /*6270*/  FMUL R14, R47.reuse, R18 ;  /* 0x000000122f0e7220 */ /* 0x040fe20000400000 */
        /* <DEDUP_REMOVED lines=8> */
[----:B------:R-:W-:Y:S01]  /*6300*/  LOP3.LUT R32, R57, 0xffff0000, RZ, 0xc0, !PT ;  /* 0xffff000039207812 */ /* 0x000fe200078ec0ff */
[C---:B------:R-:W-:Y:S01]  /*6310*/  FMUL R26, R47.reuse, R30 ;  /* 0x0000001e2f1a7220 */ /* 0x040fe20000400000 */
[----:B------:R-:W-:Y:S01]  /*6320*/  FMUL R29, R47, R33 ;  /* 0x000000212f1d7220 */ /* 0x000fe20000400000 */
[----:B------:R-:W-:Y:S01]  /*6330*/  SHF.L.U32 R33, R58, 0x10, RZ ;  /* 0x000000103a217819 */ /* 0x000fe200000006ff */
[----:B------:R-:W-:Y:S01]  /*6340*/  FFMA R3, R49, R52, R3 ;  /* 0x0000003431037223 */ /* 0x000fe20000000003 */
[----:B------:R-:W-:Y:S01]  /*6350*/  F2FP.BF16.F32.PACK_AB R52, R2, R0 ;  /* 0x000000000234723e */ /* 0x000fe200000010ff */
[----:B------:R-:W-:Y:S01]  /*6360*/  FMUL R7, R47, R7 ;  /* 0x000000072f077220 */ /* 0x000fe20000400000 */
[----:B------:R-:W-:Y:S01]  /*6370*/  SHF.L.U32 R0, R59, 0x10, RZ ;  /* 0x000000103b007819 */ /* 0x000fe200000006ff */
[----:B------:R-:W-:Y:S01]  /*6380*/  FMUL R30, R47, R34 ;  /* 0x000000222f1e7220 */ /* 0x000fe20000400000 */
[----:B------:R-:W-:Y:S01]  /*6390*/  LOP3.LUT R34, R58, 0xffff0000, RZ, 0xc0, !PT ;  /* 0xffff00003a227812 */ /* 0x000fe200078ec0ff */
[----:B------:R-:W-:Y:S01]  /*63a0*/  FFMA R7, R49, R32, R7 ;  /* 0x0000002031077223 */ /* 0x000fe20000000007 */
[----:B------:R-:W-:Y:S01]  /*63b0*/  LOP3.LUT R2, R59, 0xffff0000, RZ, 0xc0, !PT ;  /* 0xffff00003b027812 */ /* 0x000fe200078ec0ff */
[----:B------:R-:W-:Y:S01]  /*63c0*/  FFMA R4, R49, R33, R4 ;  /* 0x0000002131047223 */ /* 0x000fe20000000004 */
[----:B------:R-:W-:Y:S01]  /*63d0*/  FMUL R11, R47, R11 ;  /* 0x0000000b2f0b7220 */ /* 0x000fe20000400000 */
[----:B------:R-:W-:Y:S01]  /*63e0*/  FFMA R5, R49, R34, R5 ;  /* 0x0000002231057223 */ /* 0x000fe20000000005 */
[----:B------:R-:W-:Y:S01]  /*63f0*/  F2FP.BF16.F32.PACK_AB R53, R7, R3 ;  /* 0x000000030735723e */ /* 0x000fe200000010ff */
[C---:B------:R-:W-:Y:S01]  /*6400*/  FFMA R6, R49.reuse, R0, R6 ;  /* 0x0000000031067223 */ /* 0x040fe20000000006 */
[C---:B------:R-:W-:Y:S01]  /*6410*/  SHF.L.U32 R0, R60.reuse, 0x10, RZ ;  /* 0x000000103c007819 */ /* 0x040fe200000006ff */
[----:B------:R-:W-:Y:S01]  /*6420*/  FFMA R11, R49, R2, R11 ;  /* 0x00000002310b7223 */ /* 0x000fe2000000000b */
[----:B------:R-:W-:Y:S01]  /*6430*/  LOP3.LUT R2, R60, 0xffff0000, RZ, 0xc0, !PT ;  /* 0xffff00003c027812 */ /* 0x000fe200078ec0ff */
[----:B------:R-:W-:Y:S01]  /*6440*/  FMUL R15, R47, R15 ;  /* 0x0000000f2f0f7220 */ /* 0x000fe20000400000 */
[----:B------:R-:W-:Y:S01]  /*6450*/  SHF.L.U32 R3, R61, 0x10, RZ ;  /* 0x000000103d037819 */ /* 0x000fe200000006ff */
[----:B------:R-:W-:Y:S01]  /*6460*/  FFMA R8, R49, R0, R8 ;  /* 0x0000000031087223 */ /* 0x000fe20000000008 */
[----:B------:R-:W-:Y:S01]  /*6470*/  LOP3.LUT R0, R61, 0xffff0000, RZ, 0xc0, !PT ;  /* 0xffff00003d007812 */ /* 0x000fe200078ec0ff */
[C---:B------:R-:W-:Y:S01]  /*6480*/  FFMA R9, R49.reuse, R2, R9 ;  /* 0x0000000231097223 */ /* 0x040fe20000000009 */
[C---:B------:R-:W-:Y:S01]  /*6490*/  SHF.L.U32 R2, R62.reuse, 0x10, RZ ;  /* 0x000000103e027819 */ /* 0x040fe200000006ff */
[----:B------:R-:W-:Y:S01]  /*64a0*/  FFMA R10, R49, R3, R10 ;  /* 0x00000003310a7223 */ /* 0x000fe2000000000a */
[----:B------:R-:W-:Y:S01]  /*64b0*/  SHF.L.U32 R3, R63, 0x10, RZ ;  /* 0x000000103f037819 */ /* 0x000fe200000006ff */
[C---:B------:R-:W-:Y:S01]  /*64c0*/  FFMA R15, R49.reuse, R0, R15 ;  /* 0x00000000310f7223 */ /* 0x040fe2000000000f */
[----:B------:R-:W-:Y:S01]  /*64d0*/  LOP3.LUT R0, R62, 0xffff0000, RZ, 0xc0, !PT ;  /* 0xffff00003e007812 */ /* 0x000fe200078ec0ff */
[----:B------:R-:W-:Y:S01]  /*64e0*/  FFMA R12, R49, R2, R12 ;  /* 0x00000002310c7223 */ /* 0x000fe2000000000c */
[C---:B------:R-:W-:Y:S01]  /*64f0*/  SHF.L.U32 R2, R68.reuse, 0x10, RZ ;  /* 0x0000001044027819 */ /* 0x040fe200000006ff */
[----:B------:R-:W-:Y:S01]  /*6500*/  FMUL R19, R47, R19 ;  /* 0x000000132f137220 */ /* 0x000fe20000400000 */
[----:B------:R-:W-:Y:S01]  /*6510*/  F2FP.BF16.F32.PACK_AB R54, R5, R4 ;  /* 0x000000040536723e */ /* 0x000fe200000010ff */
[----:B------:R-:W-:Y:S01]  /*6520*/  FFMA R13, R49, R0, R13 ;  /* 0x00000000310d7223 */ /* 0x000fe2000000000d */
[----:B------:R-:W-:Y:S01]  /*6530*/  LOP3.LUT R0, R63, 0xffff0000, RZ, 0xc0, !PT ;  /* 0xffff00003f007812 */ /* 0x000fe200078ec0ff */
[----:B------:R-:W-:Y:S01]  /*6540*/  FFMA R14, R49, R3, R14 ;  /* 0x00000003310e7223 */ /* 0x000fe2000000000e */
[----:B------:R-:W-:Y:S01]  /*6550*/  LOP3.LUT R3, R68, 0xffff0000, RZ, 0xc0, !PT ;  /* 0xffff000044037812 */ /* 0x000fe200078ec0ff */
[----:B------:R-:W-:Y:S01]  /*6560*/  FMUL R23, R47, R23 ;  /* 0x000000172f177220 */ /* 0x000fe20000400000 */
[----:B------:R-:W-:Y:S01]  /*6570*/  F2FP.BF16.F32.PACK_AB R55, R11, R6 ;  /* 0x000000060b37723e */ /* 0x000fe200000010ff */
[----:B------:R-:W-:Y:S01]  /*6580*/  FFMA R19, R49, R0, R19 ;  /* 0x0000000031137223 */ /* 0x000fe20000000013 */
[----:B------:R-:W-:Y:S01]  /*6590*/  SHF.L.U32 R0, R69, 0x10, RZ ;  /* 0x0000001045007819 */ /* 0x000fe200000006ff */
[----:B------:R-:W-:Y:S01]  /*65a0*/  FFMA R16, R49, R2, R16 ;  /* 0x0000000231107223 */ /* 0x000fe20000000010 */
[----:B------:R-:W-:Y:S01]  /*65b0*/  LOP3.LUT R2, R69, 0xffff0000, RZ, 0xc0, !PT ;  /* 0xffff000045027812 */ /* 0x000fe200078ec0ff */
[----:B------:R-:W-:Y:S01]  /*65c0*/  FFMA R17, R49, R3, R17 ;  /* 0x0000000331117223 */ /* 0x000fe20000000011 */
[----:B------:R-:W-:Y:S01]  /*65d0*/  SHF.L.U32 R3, R71, 0x10, RZ ;  /* 0x0000001047037819 */ /* 0x000fe200000006ff */
[----:B------:R-:W-:Y:S01]  /*65e0*/  FFMA R18, R49, R0, R18 ;  /* 0x0000000031127223 */ /* 0x000fe20000000012 */
[C---:B------:R-:W-:Y:S01]  /*65f0*/  SHF.L.U32 R0, R70.reuse, 0x10, RZ ;  /* 0x0000001046007819 */ /* 0x040fe200000006ff */
[----:B------:R1:W-:Y:S01]  /*6600*/  STS.128 [R100], R52 ;  /* 0x0000003464007388 */ /* 0x0003e20000000c00 */
[----:B------:R-:W-:Y:S01]  /*6610*/  F2FP.BF16.F32.PACK_AB R8, R9, R8 ;  /* 0x000000080908723e */ /* 0x000fe200000010ff */
[C---:B------:R-:W-:Y:S01]  /*6620*/  FFMA R23, R49.reuse, R2, R23 ;  /* 0x0000000231177223 */ /* 0x040fe20000000017 */
[----:B------:R-:W-:Y:S01]  /*6630*/  LOP3.LUT R2, R70, 0xffff0000, RZ, 0xc0, !PT ;  /* 0xffff000046027812 */ /* 0x000fe200078ec0ff */
[----:B------:R-:W-:Y:S01]  /*6640*/  FFMA R20, R49, R0, R20 ;  /* 0x0000000031147223 */ /* 0x000fe20000000014 */
[----:B------:R-:W-:Y:S01]  /*6650*/  LOP3.LUT R0, R71, 0xffff0000, RZ, 0xc0, !PT ;  /* 0xffff000047007812 */ /* 0x000fe200078ec0ff */
[----:B------:R-:W-:Y:S01]  /*6660*/  FMUL R27, R47, R27 ;  /* 0x0000001b2f1b7220 */ /* 0x000fe20000400000 */
[----:B------:R-:W-:Y:S01]  /*6670*/  F2FP.BF16.F32.PACK_AB R9, R15, R10 ;  /* 0x0000000a0f09723e */ /* 0x000fe200000010ff */
[C---:B------:R-:W-:Y:S01]  /*6680*/  FFMA R21, R49.reuse, R2, R21 ;  /* 0x0000000231157223 */ /* 0x040fe20000000015 */
[C---:B------:R-:W-:Y:S01]  /*6690*/  FFMA R22, R49.reuse, R3, R22 ;  /* 0x0000000331167223 */ /* 0x040fe20000000016 */
[----:B------:R-:W-:Y:S01]  /*66a0*/  FFMA R27, R49, R0, R27 ;  /* 0x00000000311b7223 */ /* 0x000fe2000000001b */
[C---:B------:R-:W-:Y:S01]  /*66b0*/  SHF.L.U32 R2, R76.reuse, 0x10, RZ ;  /* 0x000000104c027819 */ /* 0x040fe200000006ff */
[C---:B------:R-:W-:Y:S01]  /*66c0*/  FMUL R31, R47.reuse, R31 ;  /* 0x0000001f2f1f7220 */ /* 0x040fe20000400000 */
[----:B------:R-:W-:Y:S01]  /*66d0*/  LOP3.LUT R0, R76, 0xffff0000, RZ, 0xc0, !PT ;  /* 0xffff00004c007812 */ /* 0x000fe200078ec0ff */
[----:B------:R-:W-:Y:S01]  /*66e0*/  FMUL R35, R47, R35 ;  /* 0x000000232f237220 */ /* 0x000fe20000400000 */
[----:B------:R-:W-:Y:S01]  /*66f0*/  SHF.L.U32 R3, R77, 0x10, RZ ;  /* 0x000000104d037819 */ /* 0x000fe200000006ff */
[----:B------:R-:W-:Y:S01]  /*6700*/  FFMA R24, R49, R2, R24 ;  /* 0x0000000231187223 */ /* 0x000fe20000000018 */
[----:B------:R-:W-:Y:S01]  /*6710*/  F2FP.BF16.F32.PACK_AB R10, R13, R12 ;  /* 0x0000000c0d0a723e */ /* 0x000fe200000010ff */
[----:B------:R-:W-:Y:S01]  /*6720*/  FFMA R25, R49, R0, R25 ;  /* 0x0000000031197223 */ /* 0x000fe20000000019 */
[----:B------:R-:W-:Y:S01]  /*6730*/  F2FP.BF16.F32.PACK_AB R11, R19, R14 ;  /* 0x0000000e130b723e */ /* 0x000fe200000010ff */
[----:B------:R-:W-:Y:S01]  /*6740*/  FFMA R26, R49, R3, R26 ;  /* 0x00000003311a7223 */ /* 0x000fe2000000001a */
[----:B------:R-:W-:Y:S02]  /*6750*/  LOP3.LUT R0, R77, 0xffff0000, RZ, 0xc0, !PT ;  /* 0xffff00004d007812 */ /* 0x000fe400078ec0ff */
[C---:B------:R-:W-:Y:S01]  /*6760*/  SHF.L.U32 R2, R78.reuse, 0x10, RZ ;  /* 0x000000104e027819 */ /* 0x040fe200000006ff */
[----:B------:R1:W-:Y:S01]  /*6770*/  STS.128 [R99+0x10], R8 ;  /* 0x0000100863007388 */ /* 0x0003e20000000c00 */
[----:B------:R-:W-:Y:S01]  /*6780*/  LOP3.LUT R3, R78, 0xffff0000, RZ, 0xc0, !PT ;  /* 0xffff00004e037812 */ /* 0x000fe200078ec0ff */
[----:B------:R-:W-:Y:S01]  /*6790*/  FFMA R31, R49, R0, R31 ;  /* 0x00000000311f7223 */ /* 0x000fe2000000001f */
[----:B------:R-:W-:Y:S01]  /*67a0*/  SHF.L.U32 R4, R79, 0x10, RZ ;  /* 0x000000104f047819 */ /* 0x000fe200000006ff */
[----:B------:R-:W-:Y:S01]  /*67b0*/  FFMA R28, R49, R2, R28 ;  /* 0x00000002311c7223 */ /* 0x000fe2000000001c */
[----:B------:R-:W-:Y:S01]  /*67c0*/  F2FP.BF16.F32.PACK_AB R16, R17, R16 ;  /* 0x000000101110723e */ /* 0x000fe200000010ff */
[----:B------:R-:W-:Y:S01]  /*67d0*/  FFMA R29, R49, R3, R29 ;  /* 0x00000003311d7223 */ /* 0x000fe2000000001d */
[----:B------:R-:W-:Y:S01]  /*67e0*/  LOP3.LUT R5, R79, 0xffff0000, RZ, 0xc0, !PT ;  /* 0xffff00004f057812 */ /* 0x000fe200078ec0ff */
[----:B------:R-:W-:Y:S01]  /*67f0*/  FFMA R30, R49, R4, R30 ;  /* 0x00000004311e7223 */ /* 0x000fe2000000001e */
[----:B------:R-:W-:Y:S02]  /*6800*/  F2FP.BF16.F32.PACK_AB R17, R23, R18 ;  /* 0x000000121711723e */ /* 0x000fe400000010ff */
[----:B------:R-:W-:Y:S01]  /*6810*/  F2FP.BF16.F32.PACK_AB R18, R21, R20 ;  /* 0x000000141512723e */ /* 0x000fe200000010ff */
[----:B------:R-:W-:Y:S01]  /*6820*/  FFMA R35, R49, R5, R35 ;  /* 0x0000000531237223 */ /* 0x000fe20000000023 */
[----:B------:R-:W-:Y:S02]  /*6830*/  F2FP.BF16.F32.PACK_AB R19, R27, R22 ;  /* 0x000000161b13723e */ /* 0x000fe400000010ff */
[----:B------:R-:W-:Y:S02]  /*6840*/  F2FP.BF16.F32.PACK_AB R24, R25, R24 ;  /* 0x000000181918723e */ /* 0x000fe400000010ff */
[----:B------:R-:W-:Y:S01]  /*6850*/  F2FP.BF16.F32.PACK_AB R25, R31, R26 ;  /* 0x0000001a1f19723e */ /* 0x000fe200000010ff */
[----:B------:R1:W-:Y:S01]  /*6860*/  STS.128 [R98+0x20], R16 ;  /* 0x0000201062007388 */ /* 0x0003e20000000c00 */
[----:B------:R-:W-:Y:S02]  /*6870*/  F2FP.BF16.F32.PACK_AB R26, R29, R28 ;  /* 0x0000001c1d1a723e */ /* 0x000fe400000010ff */
[----:B------:R-:W-:Y:S05]  /*6880*/  F2FP.BF16.F32.PACK_AB R27, R35, R30 ;  /* 0x0000001e231b723e */ /* 0x000fea00000010ff */
[----:B------:R1:W-:Y:S01]  /*6890*/  STS.128 [R106+0x30], R24 ;  /* 0x000030186a007388 */ /* 0x0003e20000000c00 */
[----:B------:R-:W-:Y:S01]  /*68a0*/  @!PT LDS RZ, [RZ] ;  /* 0x00000000fffff984 */ /* 0x000fe20000000800 */
[----:B------:R-:W-:Y:S01]  /*68b0*/  @!PT LDS RZ, [RZ] ;  /* 0x00000000fffff984 */ /* 0x000fe20000000800 */
[----:B------:R-:W-:Y:S01]  /*68c0*/  @!PT LDS RZ, [RZ] ;  /* 0x00000000fffff984 */ /* 0x000fe20000000800 */
[----:B------:R-:W-:Y:S01]  /*68d0*/  @!PT LDS RZ, [RZ] ;  /* 0x00000000fffff984 */ /* 0x000fe20000000800 */
[----:B------:R2:W-:Y:S07]  /*68e0*/  MEMBAR.ALL.CTA ;  /* 0x0000000000007992 */ /* 0x0005ee0000008000 */
[----:B--2---:R-:W2:Y:S02]  /*68f0*/  FENCE.VIEW.ASYNC.S ;  /* 0x00000000000073c6 */ /* 0x004ea40000000000 */
[----:B--2---:R-:W-:Y:S06]  /*6900*/  BAR.SYNC.DEFER_BLOCKING 0x1, 0x80 ;  /* 0x0042000000007b1d */ /* 0x004fec0000010000 */
[----:B------:R-:W-:Y:S05]  /*6910*/  @P0 BRA `(.L_x_102) ;  /* 0x0000000000280947 */ /* 0x000fea0003800000 */
[----:B------:R-:W-:Y:S02]  /*6920*/  UIADD3 UR4, UPT, UPT, UR48, 0x200, URZ ;  /* 0x0000020030047890 */ /* 0x000fe4000fffe0ff */
[----:B------:R-:W-:Y:S01]  /*6930*/  UIADD3 UR6, UP0, UPT, UR52, 0xa80, URZ ;  /* 0x00000a8034067890 */ /* 0x000fe2000ff1e0ff */
[----:B------:R-:W-:Y:S03]  /*6940*/  UMOV UR43, UR36 ;  /* 0x00000024002b7c82 */ /* 0x000fe60008000000 */
[----:B------:R-:W-:Y:S01]  /*6950*/  MOV R93, UR4 ;  /* 0x00000004005d7c02 */ /* 0x000fe20008000f00 */
[----:B------:R-:W-:Y:S03]  /*6960*/  UIADD3.X UR7, UPT, UPT, URZ, UR53, URZ, UP0, !UPT ;  /* 0x00000035ff077290 */ /* 0x000fe600087fe4ff */
[----:B------:R-:W-:Y:S11]  /*6970*/  R2UR UR40, R93 ;  /* 0x000000005d2872ca */ /* 0x000ff600000e0000 */
[----:B------:R-:W-:Y:S02]  /*6980*/  @!UPT UIADD3 URZ, UPT, UPT, URZ, URZ, URZ ;  /* 0x000000fffffff290 */ /* 0x000fe4000fffe0ff */
[----:B------:R2:W-:Y:S01]  /*6990*/  UTMASTG.3D [UR40], [UR6] ;  /* 0x00000028060073b5 */ /* 0x0005e20008010000 */
[----:B------:R0:W-:Y:S01]  /*69a0*/  UTMACMDFLUSH ;  /* 0x00000000000079b7 */ /* 0x0001e20000000000 */
[----:B--2---:R-:W-:Y:S04]  /*69b0*/  DEPBAR.LE SB0, 0x1 ;  /* 0x000080400000791a */ /* 0x004fe80000000000 */
.L_x_102:
[----:B------:R-:W-:Y:S05]  /*69c0*/  BSYNC.RECONVERGENT B0 ;  /* 0x0000000000007941 */ /* 0x000fea0003800200 */
.L_x_101:
[----:B------:R-:W-:Y:S01]  /*69d0*/  BAR.SYNC.DEFER_BLOCKING 0x1, 0x80 ;  /* 0x0042000000007b1d */ /* 0x000fe20000010000 */
[----:B------:R-:W-:Y:S01]  /*69e0*/  ISETP.NE.AND P1, PT, R107, RZ, PT ;  /* 0x000000ff6b00720c */ /* 0x000fe20003f25270 */
[----:B------:R-:W-:Y:S01]  /*69f0*/  UISETP.NE.AND UP0, UPT, UR49, URZ, UPT ;  /* 0x000000ff3100728c */ /* 0x000fe2000bf05270 */
[----:B------:R-:W-:Y:S11]  /*6a00*/  LEA R2, R65, UR48, 0x3 ;  /* 0x0000003041027c11 */ /* 0x000ff6000f8e18ff */
[----:B------:R-:W-:Y:S01]  /*6a10*/  @P1 SHF.L.U32 R3, R97, 0x1f, RZ ;  /* 0x0000001f61031819 */ /* 0x000fe200000006ff */
[----:B------:R-:W-:Y:S06]  /*6a20*/  BRA.U !UP0, `(.L_x_103) ;  /* 0x0000000108247547 */ /* 0x000fec000b800000 */
[----:B------:R-:W-:Y:S01]  /*6a30*/  IMAD.U32 R4, RZ, RZ, UR51 ;  /* 0x00000033ff047e24 */ /* 0x000fe2000f8e00ff */
[----:B------:R-:W-:Y:S01]  /*6a40*/  MOV R0, UR37 ;  /* 0x0000002500007c02 */ /* 0x000fe20008000f00 */
[----:B------:R-:W-:Y:S03]  /*6a50*/  UIADD3 UR51, UPT, UPT, UR51, 0x1, URZ ;  /* 0x0000000133337890 */ /* 0x000fe6000fffe0ff */
[----:B------:R-:W-:Y:S01]  /*6a60*/  @P1 LEA R4, R4, UR48, 0x3 ;  /* 0x0000003004041c11 */ /* 0x000fe2000f8e18ff */
[----:B------:R-:W-:Y:S04]  /*6a70*/  UISETP.NE.AND UP0, UPT, UR51, 0x4, UPT ;  /* 0x000000043300788c */ /* 0x000fe8000bf05270 */
[----:B------:R-:W-:Y:S01]  /*6a80*/  @P1 VIADD R4, R4, 0x70 ;  /* 0x0000007004041836 */ /* 0x000fe20000000000 */
[----:B------:R-:W-:Y:S04]  /*6a90*/  USEL UR51, UR51, URZ, UP0 ;  /* 0x000000ff33337287 */ /* 0x000fe80008000000 */
[----:B------:R-:W-:Y:S04]  /*6aa0*/  @P1 PRMT R0, R0, 0x654, R4 ;  /* 0x0000065400001816 */ /* 0x000fe80000000004 */
[----:B------:R2:W-:Y:S04]  /*6ab0*/  @P1 SYNCS.ARRIVE.TRANS64.RED.A1T0 RZ, [R0+URZ], RZ ;  /* 0x000000ff00ff19a7 */ /* 0x0005e800081004ff */
.L_x_103:
[----:B------:R-:W4:Y:S01]  /*6ac0*/  @P1 SYNCS.PHASECHK.TRANS64.TRYWAIT P0, [R2+URZ+0x50], R3 ;  /* 0x00005003020015a7 */ /* 0x000f2200080011ff */
[----:B------:R-:W-:Y:S01]  /*6ad0*/  BSSY B1, `(.L_x_104) ;  /* 0x0000016000017945 */ /* 0x000fe20003800000 */
[----:B----4-:R-:W-:Y:S03]  /*6ae0*/  @P1 SEL R66, RZ, 0x1, !P0 ;  /* 0x00000001ff421807 */ /* 0x010fe60004000000 */
[----:B------:R-:W-:Y:S05]  /*6af0*/  @!P1 BRA `(.L_x_105) ;  /* 0x00000000004c9947 */ /* 0x000fea0003800000 */
[----:B------:R-:W-:Y:S01]  /*6b00*/  ISETP.NE.AND P0, PT, R66, RZ, PT ;  /* 0x000000ff4200720c */ /* 0x000fe20003f05270 */
[----:B------:R-:W-:Y:S01]  /*6b10*/  BSSY B0, `(.L_x_106) ;  /* 0x000000b000007945 */ /* 0x000fe20003800000 */
[----:B------:R-:W-:Y:S11]  /*6b20*/  ISETP.NE.AND P1, PT, R67, RZ, PT ;  /* 0x000000ff4300720c */ /* 0x000ff60003f25270 */
[----:B------:R-:W-:Y:S02]  /*6b30*/  @!UPT UIADD3 URZ, UPT, UPT, URZ, URZ, URZ ;  /* 0x000000fffffff290 */ /* 0x000fe4000fffe0ff */
[C---:B------:R-:W-:Y:S01]  /*6b40*/  @P1 IMAD R6, R65.reuse, 0x2000, R100 ;  /* 0x0000200041061824 */ /* 0x040fe200078e0264 */
[C---:B------:R-:W-:Y:S01]  /*6b50*/  @P1 LEA R4, R65.reuse, R98, 0xd ;  /* 0x0000006241041211 */ /* 0x040fe200078e68ff */
[C---:B------:R-:W-:Y:S02]  /*6b60*/  @P1 IMAD R5, R65.reuse, 0x2000, R99 ;  /* 0x0000200041051824 */ /* 0x040fe400078e0263 */
[----:B------:R-:W-:Y:S01]  /*6b70*/  @P1 IMAD R3, R65, 0x2000, R106 ;  /* 0x0000200041031824 */ /* 0x000fe200078e026a */
[----:B------:R-:W-:Y:S06]  /*6b80*/  @P0 BRA `(.L_x_107) ;  /* 0x00000000000c0947 */ /* 0x000fec0003800000 */
[----:B--2---:R-:W-:Y:S04]  /*6b90*/  SHF.L.U32 R0, R97, 0x1f, RZ ;  /* 0x0000001f61007819 */ /* 0x004fe800000006ff */
[----:B------:R-:W2:Y:S02]  /*6ba0*/  SYNCS.PHASECHK.TRANS64.TRYWAIT P0, [R2+URZ+0x50], R0 ;  /* 0x00005000020075a7 */ /* 0x000ea400080011ff */
[----:B--2---:R-:W-:Y:S05]  /*6bb0*/  @!P0 BRA `(.L_x_108) ;  /* 0x0000003000548947 */ /* 0x004fea0003800000 */
.L_x_107:
[----:B------:R-:W-:Y:S05]  /*6bc0*/  BSYNC B0 ;  /* 0x0000000000007941 */ /* 0x000fea0003800000 */
.L_x_106:
[----:B------:R-:W-:Y:S02]  /*6bd0*/  ISETP.NE.AND P0, PT, R67, RZ, PT ;  /* 0x000000ff4300720c */ /* 0x000fe40003f05270 */
[----:B------:R-:W-:Y:S11]  /*6be0*/  IADD3 R65, PT, PT, R65, 0x1, RZ ;  /* 0x0000000141417810 */ /* 0x000ff60007ffe0ff */
[----:B------:R4:W1:Y:S04]  /*6bf0*/  @P0 LDS.128 R56, [R6] ;  /* 0x0000000006380984 */ /* 0x0008680000000c00 */
[----:B------:R4:W1:Y:S04]  /*6c00*/  @P0 LDS.128 R60, [R5+0x10] ;  /* 0x00001000053c0984 */ /* 0x0008680000000c00 */
[----:B------:R4:W1:Y:S04]  /*6c10*/  @P0 LDS.128 R68, [R4+0x20] ;  /* 0x0000200004440984 */ /* 0x0008680000000c00 */
[----:B------:R4:W1:Y:S02]  /*6c20*/  @P0 LDS.128 R76, [R3+0x30] ;  /* 0x00003000034c0984 */ /* 0x0008640000000c00 */
.L_x_105:
[----:B------:R-:W-:Y:S05]  /*6c30*/  BSYNC B1 ;  /* 0x0000000000017941 */ /* 0x000fea0003800000 */
.L_x_104:
[----:B--2---:R-:W-:Y:S05]  /*6c40*/  VIADD R0, R48, 0x20 ;  /* 0x0000002030007836 */ /* 0x004fea0000000000 */
[----:B------:R-:W-:Y:S04]  /*6c50*/  SHF.R.U32.HI R0, RZ, 0x15, R0 ;  /* 0x00000015ff007819 */ /* 0x000fe80000011600 */
[----:B------:R-:W-:Y:S11]  /*6c60*/  LOP3.LUT P0, RZ, R0, 0x3, R92, 0x48, !PT ;  /* 0x0000000300ff7812 */ /* 0x000ff6000780485c */
[----:B------:R-:W-:Y:S02]  /*6c70*/  @!UPT UIADD3 URZ, UPT, UPT, URZ, URZ, URZ ;  /* 0x000000fffffff290 */ /* 0x000fe4000fffe0ff */
[----:B------:R-:W-:Y:S05]  /*6c80*/  @!P0 BRA `(.L_x_109) ;  /* 0x0000000000408947 */ /* 0x000fea0003800000 */
[----:B------:R-:W2:Y:S01]  /*6c90*/  LDCU.64 UR8, c[0x4][0x70] ;  /* 0x01000e00ff0877ac */ /* 0x000ea20008000a00 */
[----:B----4-:R-:W-:Y:S01]  /*6ca0*/  MOV R3, 0x0 ;  /* 0x0000000000037802 */ /* 0x010fe20000000f00 */
[----:B------:R-:W-:Y:S02]  /*6cb0*/  HFMA2 R12, -RZ, RZ, 0, 5.9604644775390625e-08 ;  /* 0x00000001ff0c7431 */ /* 0x000fe400000001ff */
[----:B-1----:R-:W-:Y:S02]  /*6cc0*/  IMAD.MOV.U32 R8, RZ, RZ, 0x192 ;  /* 0x00000192ff087424 */ /* 0x002fe400078e00ff */
[----:B------:R-:W-:Y:S01]  /*6cd0*/  IMAD.MOV.U32 R13, RZ, RZ, RZ ;  /* 0x000000ffff0d7224 */ /* 0x000fe200078e00ff */
[----:B------:R-:W1:Y:S01]  /*6ce0*/  LDCU.64 UR6, c[0x4][0x78] ;  /* 0x01000f00ff0677ac */ /* 0x000e620008000a00 */
[----:B------:R-:W4:Y:S01]  /*6cf0*/  LDC.64 R2, c[0x4][R3] ;  /* 0x0100000003027b82 */ /* 0x000f220000000a00 */
[----:B------:R-:W5:Y:S01]  /*6d00*/  LDCU.64 UR4, c[0x4][0x10] ;  /* 0x01000200ff0477ac */ /* 0x000f620008000a00 */
[----:B--2---:R-:W-:Y:S01]  /*6d10*/  MOV R5, UR9 ;  /* 0x0000000900057c02 */ /* 0x004fe20008000f00 */
[----:B------:R-:W-:Y:S01]  /*6d20*/  IMAD.U32 R4, RZ, RZ, UR8 ;  /* 0x00000008ff047e24 */ /* 0x000fe2000f8e00ff */
[----:B-1----:R-:W-:Y:S01]  /*6d30*/  MOV R7, UR7 ;  /* 0x0000000700077c02 */ /* 0x002fe20008000f00 */
[----:B------:R-:W-:Y:S01]  /*6d40*/  IMAD.U32 R6, RZ, RZ, UR6 ;  /* 0x00000006ff067e24 */ /* 0x000fe2000f8e00ff */
[----:B-----5:R-:W-:Y:S01]  /*6d50*/  MOV R11, UR5 ;  /* 0x00000005000b7c02 */ /* 0x020fe20008000f00 */
[----:B------:R-:W-:Y:S02]  /*6d60*/  IMAD.U32 R10, RZ, RZ, UR4 ;  /* 0x00000004ff0a7e24 */ /* 0x000fe4000f8e00ff */
[----:B------:R-:W-:Y:S07]  /*6d70*/  LEPC R20, `(.L_x_109) ;  /* 0x000000001014794e */ /* 0x000fee0000000000 */
[----:B---34-:R-:W-:Y:S05]  /*6d80*/  CALL.ABS.NOINC R2 ;  /* 0x0000000002007343 */ /* 0x018fea0003c00000 */
.L_x_109:
[----:B------:R-:W-:Y:S01]  /*6d90*/  ISETP.NE.AND P6, PT, R107, RZ, PT ;  /* 0x000000ff6b00720c */ /* 0x000fe20003fc5270 */
[----:B------:R-:W-:Y:S05]  /*6da0*/  WARPSYNC.ALL ;  /* 0x0000000000007948 */ /* 0x000fea0003800000 */
[----:B------:R-:W-:Y:S01]  /*6db0*/  R2UR UR4, R48 ;  /* 0x00000000300472ca */ /* 0x000fe200000e0000 */
[----:B------:R-:W-:Y:S01]  /*6dc0*/  BSSY.RECONVERGENT B0, `(.L_x_110) ;  /* 0x000008f000007945 */ /* 0x000fe20003800200 */
[----:B------:R-:W-:Y:S02]  /*6dd0*/  MOV R50, UR51 ;  /* 0x0000003300327c02 */ /* 0x000fe40008000f00 */
[----:B-1--4-:R-:W-:Y:S02]  /*6de0*/  SHF.L.U32 R3, R56, 0x10, RZ ;  /* 0x0000001038037819 */ /* 0x012fe400000006ff */
[----:B------:R-:W-:Y:S02]  /*6df0*/  MOV R72, UR37 ;  /* 0x0000002500487c02 */ /* 0x000fe40008000f00 */
[----:B------:R-:W-:Y:S02]  /*6e00*/  @P6 LEA R50, R50, UR48, 0x3 ;  /* 0x0000003032326c11 */ /* 0x000fe4000f8e18ff */
[C---:B------:R-:W-:Y:S02]  /*6e10*/  LOP3.LUT R51, R57.reuse, 0xffff0000, RZ, 0xc0, !PT ;  /* 0xffff000039337812 */ /* 0x040fe400078ec0ff */
[----:B------:R-:W-:Y:S01]  /*6e20*/  @P6 IADD3 R50, PT, PT, R50, 0x70, RZ ;  /* 0x0000007032326810 */ /* 0x000fe20007ffe0ff */
[----:B------:R-:W1:Y:S01]  /*6e30*/  LDTM.x32 R4, tmem[UR4+0x20] ;  /* 0x00002004000479ee */ /* 0x000e6200082c0000 */
[----:B------:R-:W-:Y:S02]  /*6e40*/  ISETP.NE.AND P0, PT, R102, RZ, PT ;  /* 0x000000ff6600720c */ /* 0x000fe40003f05270 */
[----:B------:R-:W-:Y:S02]  /*6e50*/  @P6 PRMT R72, R72, 0x654, R50 ;  /* 0x0000065448486816 */ /* 0x000fe40000000032 */
[----:B------:R-:W-:Y:S01]  /*6e60*/  SHF.L.U32 R50, R57, 0x10, RZ ;  /* 0x0000001039327819 */ /* 0x000fe200000006ff */
[C---:B-1----:R-:W-:Y:S01]  /*6e70*/  FMUL R0, R47.reuse, R4 ;  /* 0x000000042f007220 */ /* 0x042fe20000400000 */
[----:B------:R-:W-:Y:S01]  /*6e80*/  LOP3.LUT R4, R56, 0xffff0000, RZ, 0xc0, !PT ;  /* 0xffff000038047812 */ /* 0x000fe200078ec0ff */
[C---:B------:R-:W-:Y:S01]  /*6e90*/  FMUL R2, R47.reuse, R5 ;  /* 0x000000052f027220 */ /* 0x040fe20000400000 */
[----:B------:R-:W-:Y:S01]  /*6ea0*/  FMUL R7, R47, R7 ;  /* 0x000000072f077220 */ /* 0x000fe20000400000 */
[----:B------:R-:W-:Y:S01]  /*6eb0*/  FFMA R0, R49, R3, R0 ;  /* 0x0000000331007223 */ /* 0x000fe20000000000 */
[----:B------:R-:W-:Y:S01]  /*6ec0*/  FMUL R3, R47, R6 ;  /* 0x000000062f037220 */ /* 0x000fe20000400000 */
[----:B------:R-:W-:Y:S01]  /*6ed0*/  FFMA R2, R49, R4, R2 ;  /* 0x0000000431027223 */ /* 0x000fe20000000002 */
[C---:B------:R-:W-:Y:S01]  /*6ee0*/  FMUL R4, R47.reuse, R8 ;  /* 0x000000082f047220 */ /* 0x040fe20000400000 */
[C---:B------:R-:W-:Y:S01]  /*6ef0*/  FMUL R8, R47.reuse, R12 ;  /* 0x0000000c2f087220 */ /* 0x040fe20000400000 */
[C---:B------:R-:W-:Y:S01]  /*6f00*/  FMUL R12, R47.reuse, R16 ;  /* 0x000000102f0c7220 */ /* 0x040fe20000400000 */
[C---:B------:R-:W-:Y:S01]  /*6f10*/  FMUL R16, R47.reuse, R20 ;  /* 0x000000142f107220 */ /* 0x040fe20000400000 */
[----:B------:R-:W-:Y:S01]  /*6f20*/  F2FP.BF16.F32.PACK_AB R52, R2, R0 ;  /* 0x000000000234723e */ /* 0x000fe200000010ff */
[C---:B------:R-:W-:Y:S01]  /*6f30*/  FMUL R20, R47.reuse, R24 ;  /* 0x000000182f147220 */ /* 0x040fe20000400000 */
[C---:B------:R-:W-:Y:S01]  /*6f40*/  LOP3.LUT R0, R58.reuse, 0xffff0000, RZ, 0xc0, !PT ;  /* 0xffff00003a007812 */ /* 0x040fe200078ec0ff */
[----:B------:R-:W-:Y:S01]  /*6f50*/  FMUL R24, R47, R28 ;  /* 0x0000001c2f187220 */ /* 0x000fe20000400000 */
[----:B------:R-:W-:Y:S01]  /*6f60*/  SHF.L.U32 R2, R59, 0x10, RZ ;  /* 0x000000103b027819 */ /* 0x000fe200000006ff */
[C---:B------:R-:W-:Y:S01]  /*6f70*/  FMUL R28, R47.reuse, R32 ;  /* 0x000000202f1c7220 */ /* 0x040fe20000400000 */
[----:B------:R-:W-:Y:S01]  /*6f80*/  SHF.L.U32 R32, R58, 0x10, RZ ;  /* 0x000000103a207819 */ /* 0x000fe200000006ff */
[----:B------:R-:W-:Y:S01]  /*6f90*/  FMUL R5, R47, R9 ;  /* 0x000000092f057220 */ /* 0x000fe20000400000 */
[C---:B------:R-:W-:Y:S01]  /*6fa0*/  FFMA R3, R49.reuse, R50, R3 ;  /* 0x0000003231037223 */ /* 0x040fe20000000003 */
[----:B------:R-:W-:Y:S01]  /*6fb0*/  FFMA R7, R49, R51, R7 ;  /* 0x0000003331077223 */ /* 0x000fe20000000007 */
[----:B------:R-:W-:Y:S01]  /*6fc0*/  FMUL R6, R47, R10 ;  /* 0x0000000a2f067220 */ /* 0x000fe20000400000 */
[----:B------:R-:W-:Y:S01]  /*6fd0*/  FFMA R4, R49, R32, R4 ;  /* 0x0000002031047223 */ /* 0x000fe20000000004 */
[----:B------:R-:W-:Y:S01]  /*6fe0*/  LOP3.LUT R32, R59, 0xffff0000, RZ, 0xc0, !PT ;  /* 0xffff00003b207812 */ /* 0x000fe200078ec0ff */
[----:B------:R-:W-:Y:S01]  /*6ff0*/  FFMA R5, R49, R0, R5 ;  /* 0x0000000031057223 */ /* 0x000fe20000000005 */
[C---:B------:R-:W-:Y:S01]  /*7000*/  SHF.L.U32 R0, R60.reuse, 0x10, RZ ;  /* 0x000000103c007819 */ /* 0x040fe200000006ff */
[----:B------:R-:W-:Y:S01]  /*7010*/  FMUL R11, R47, R11 ;  /* 0x0000000b2f0b7220 */ /* 0x000fe20000400000 */
[----:B------:R-:W-:Y:S01]  /*7020*/  F2FP.BF16.F32.PACK_AB R53, R7, R3 ;  /* 0x000000030735723e */ /* 0x000fe200000010ff */
[C---:B------:R-:W-:Y:S01]  /*7030*/  FFMA R6, R49.reuse, R2, R6 ;  /* 0x0000000231067223 */ /* 0x040fe20000000006 */
[----:B------:R-:W-:Y:S01]  /*7040*/  LOP3.LUT R2, R60, 0xffff0000, RZ, 0xc0, !PT ;  /* 0xffff00003c027812 */ /* 0x000fe200078ec0ff */
[----:B------:R-:W-:Y:S01]  /*7050*/  FFMA R11, R49, R32, R11 ;  /* 0x00000020310b7223 */ /* 0x000fe2000000000b */
[----:B------:R-:W-:Y:S01]  /*7060*/  SHF.L.U32 R3, R61, 0x10, RZ ;  /* 0x000000103d037819 */ /* 0x000fe200000006ff */
[----:B------:R-:W-:Y:S01]  /*7070*/  FFMA R8, R49, R0, R8 ;  /* 0x0000000031087223 */ /* 0x000fe20000000008 */
[----:B------:R-:W-:Y:S01]  /*7080*/  LOP3.LUT R0, R61, 0xffff0000, RZ, 0xc0, !PT ;  /* 0xffff00003d007812 */ /* 0x000fe200078ec0ff */
[----:B------:R-:W-:Y:S01]  /*7090*/  FMUL R9, R47, R13 ;  /* 0x0000000d2f097220 */ /* 0x000fe20000400000 */
[----:B------:R-:W-:Y:S01]  /*70a0*/  F2FP.BF16.F32.PACK_AB R54, R5, R4 ;  /* 0x000000040536723e */ /* 0x000fe200000010ff */
[----:B------:R-:W-:Y:S01]  /*70b0*/  FMUL R10, R47, R14 ;  /* 0x0000000e2f0a7220 */ /* 0x000fe20000400000 */
[----:B------:R-:W-:Y:S01]  /*70c0*/  F2FP.BF16.F32.PACK_AB R55, R11, R6 ;  /* 0x000000060b37723e */ /* 0x000fe200000010ff */
[----:B------:R-:W-:Y:S01]  /*70d0*/  FMUL R15, R47, R15 ;  /* 0x0000000f2f0f7220 */ /* 0x000fe20000400000 */
[----:B------:R-:W-:Y:S01]  /*70e0*/  SHF.L.U32 R4, R77, 0x10, RZ ;  /* 0x000000104d047819 */ /* 0x000fe200000006ff */
[C---:B------:R-:W-:Y:S01]  /*70f0*/  FFMA R9, R49.reuse, R2, R9 ;  /* 0x0000000231097223 */ /* 0x040fe20000000009 */
[C---:B------:R-:W-:Y:S01]  /*7100*/  SHF.L.U32 R2, R62.reuse, 0x10, RZ ;  /* 0x000000103e027819 */ /* 0x040fe200000006ff */
[C---:B------:R-:W-:Y:S01]  /*7110*/  FFMA R10, R49.reuse, R3, R10 ;  /* 0x00000003310a7223 */ /* 0x040fe2000000000a */
[----:B------:R-:W-:Y:S01]  /*7120*/  LOP3.LUT R3, R62, 0xffff0000, RZ, 0xc0, !PT ;  /* 0xffff00003e037812 */ /* 0x000fe200078ec0ff */
[----:B------:R-:W-:Y:S01]  /*7130*/  FFMA R15, R49, R0, R15 ;  /* 0x00000000310f7223 */ /* 0x000fe2000000000f */
[----:B------:R-:W-:Y:S01]  /*7140*/  SHF.L.U32 R0, R63, 0x10, RZ ;  /* 0x000000103f007819 */ /* 0x000fe200000006ff */
[----:B------:R-:W-:Y:S01]  /*7150*/  FMUL R13, R47, R17 ;  /* 0x000000112f0d7220 */ /* 0x000fe20000400000 */
[----:B------:R-:W-:Y:S01]  /*7160*/  F2FP.BF16.F32.PACK_AB R8, R9, R8 ;  /* 0x000000080908723e */ /* 0x000fe200000010ff */
[----:B------:R-:W-:Y:S01]  /*7170*/  FMUL R14, R47, R18 ;  /* 0x000000122f0e7220 */ /* 0x000fe20000400000 */
[----:B------:R-:W-:Y:S01]  /*7180*/  F2FP.BF16.F32.PACK_AB R9, R15, R10 ;  /* 0x0000000a0f09723e */ /* 0x000fe200000010ff */
[----:B------:R-:W-:Y:S01]  /*7190*/  FFMA R12, R49, R2, R12 ;  /* 0x00000002310c7223 */ /* 0x000fe2000000000c */
[----:B------:R-:W-:Y:S01]  /*71a0*/  LOP3.LUT R2, R63, 0xffff0000, RZ, 0xc0, !PT ;  /* 0xffff00003f027812 */ /* 0x000fe200078ec0ff */
[----:B------:R-:W-:Y:S01]  /*71b0*/  FFMA R13, R49, R3, R13 ;  /* 0x00000003310d7223 */ /* 0x000fe2000000000d */
[----:B------:R-:W-:Y:S01]  /*71c0*/  SHF.L.U32 R3, R69, 0x10, RZ ;  /* 0x0000001045037819 */ /* 0x000fe200000006ff */
[----:B------:R-:W-:Y:S01]  /*71d0*/  FFMA R14, R49, R0, R14 ;  /* 0x00000000310e7223 */ /* 0x000fe2000000000e */
[C---:B------:R-:W-:Y:S01]  /*71e0*/  SHF.L.U32 R0, R68.reuse, 0x10, RZ ;  /* 0x0000001044007819 */ /* 0x040fe200000006ff */
[----:B------:R-:W-:Y:S01]  /*71f0*/  FMUL R19, R47, R19 ;  /* 0x000000132f137220 */ /* 0x000fe20000400000 */
[----:B------:R-:W-:Y:S01]  /*7200*/  F2FP.BF16.F32.PACK_AB R10, R13, R12 ;  /* 0x0000000c0d0a723e */ /* 0x000fe200000010ff */
[----:B------:R-:W-:Y:S01]  /*7210*/  FMUL R17, R47, R21 ;  /* 0x000000152f117220 */ /* 0x000fe20000400000 */
[----:B------:R-:W-:Y:S01]  /*7220*/  LOP3.LUT R5, R79, 0xffff0000, RZ, 0xc0, !PT ;  /* 0xffff00004f057812 */ /* 0x000fe200078ec0ff */
[C---:B------:R-:W-:Y:S01]  /*7230*/  FFMA R19, R49.reuse, R2, R19 ;  /* 0x0000000231137223 */ /* 0x040fe20000000013 */
[----:B------:R-:W-:Y:S01]  /*7240*/  LOP3.LUT R2, R68, 0xffff0000, RZ, 0xc0, !PT ;  /* 0xffff000044027812 */ /* 0x000fe200078ec0ff */
[----:B------:R1:W-:Y:S01]  /*7250*/  STS.128 [R100+0x2000], R52 ;  /* 0x0020003464007388 */ /* 0x0003e20000000c00 */
[----:B------:R-:W-:Y:S01]  /*7260*/  FFMA R16, R49, R0, R16 ;  /* 0x0000000031107223 */ /* 0x000fe20000000010 */
[----:B------:R-:W-:Y:S01]  /*7270*/  LOP3.LUT R0, R69, 0xffff0000, RZ, 0xc0, !PT ;  /* 0xffff000045007812 */ /* 0x000fe200078ec0ff */
[----:B------:R-:W-:Y:S01]  /*7280*/  FMUL R18, R47, R22 ;  /* 0x000000162f127220 */ /* 0x000fe20000400000 */
[----:B------:R-:W-:Y:S01]  /*7290*/  F2FP.BF16.F32.PACK_AB R11, R19, R14 ;  /* 0x0000000e130b723e */ /* 0x000fe200000010ff */
[----:B------:R-:W-:Y:S01]  /*72a0*/  FMUL R23, R47, R23 ;  /* 0x000000172f177220 */ /* 0x000fe20000400000 */
[C---:B------:R-:W-:Y:S01]  /*72b0*/  FFMA R17, R49.reuse, R2, R17 ;  /* 0x0000000231117223 */ /* 0x040fe20000000011 */
[C---:B------:R-:W-:Y:S01]  /*72c0*/  SHF.L.U32 R2, R70.reuse, 0x10, RZ ;  /* 0x0000001046027819 */ /* 0x040fe200000006ff */
[----:B------:R-:W-:Y:S01]  /*72d0*/  FFMA R18, R49, R3, R18 ;  /* 0x0000000331127223 */ /* 0x000fe20000000012 */
[----:B------:R-:W-:Y:S01]  /*72e0*/  SHF.L.U32 R3, R71, 0x10, RZ ;  /* 0x0000001047037819 */ /* 0x000fe200000006ff */
[----:B------:R1:W-:Y:S01]  /*72f0*/  STS.128 [R99+0x2010], R8 ;  /* 0x0020100863007388 */ /* 0x0003e20000000c00 */
[----:B------:R-:W-:Y:S01]  /*7300*/  F2FP.BF16.F32.PACK_AB R16, R17, R16 ;  /* 0x000000101110723e */ /* 0x000fe200000010ff */
[----:B------:R-:W-:Y:S01]  /*7310*/  FFMA R23, R49, R0, R23 ;  /* 0x0000000031177223 */ /* 0x000fe20000000017 */
[----:B------:R-:W-:Y:S01]  /*7320*/  LOP3.LUT R0, R70, 0xffff0000, RZ, 0xc0, !PT ;  /* 0xffff000046007812 */ /* 0x000fe200078ec0ff */
[C---:B------:R-:W-:Y:S01]  /*7330*/  FMUL R21, R47.reuse, R25 ;  /* 0x000000192f157220 */ /* 0x040fe20000400000 */
[----:B------:R-:W-:Y:S01]  /*7340*/  FMUL R22, R47, R26 ;  /* 0x0000001a2f167220 */ /* 0x000fe20000400000 */
[C---:B------:R-:W-:Y:S01]  /*7350*/  FFMA R20, R49.reuse, R2, R20 ;  /* 0x0000000231147223 */ /* 0x040fe20000000014 */
[C---:B------:R-:W-:Y:S01]  /*7360*/  SHF.L.U32 R2, R76.reuse, 0x10, RZ ;  /* 0x000000104c027819 */ /* 0x040fe200000006ff */
[----:B------:R-:W-:Y:S01]  /*7370*/  FFMA R21, R49, R0, R21 ;  /* 0x0000000031157223 */ /* 0x000fe20000000015 */
[----:B------:R-:W-:Y:S01]  /*7380*/  LOP3.LUT R0, R71, 0xffff0000, RZ, 0xc0, !PT ;  /* 0xffff000047007812 */ /* 0x000fe200078ec0ff */
[----:B------:R-:W-:Y:S01]  /*7390*/  FFMA R22, R49, R3, R22 ;  /* 0x0000000331167223 */ /* 0x000fe20000000016 */
[C---:B------:R-:W-:Y:S01]  /*73a0*/  FMUL R27, R47.reuse, R27 ;  /* 0x0000001b2f1b7220 */ /* 0x040fe20000400000 */
[----:B------:R-:W-:Y:S01]  /*73b0*/  LOP3.LUT R3, R76, 0xffff0000, RZ, 0xc0, !PT ;  /* 0xffff00004c037812 */ /* 0x000fe200078ec0ff */
[C---:B------:R-:W-:Y:S01]  /*73c0*/  FMUL R25, R47.reuse, R29 ;  /* 0x0000001d2f197220 */ /* 0x040fe20000400000 */
[----:B------:R-:W-:Y:S01]  /*73d0*/  FMUL R26, R47, R30 ;  /* 0x0000001e2f1a7220 */ /* 0x000fe20000400000 */
[C---:B------:R-:W-:Y:S01]  /*73e0*/  FFMA R27, R49.reuse, R0, R27 ;  /* 0x00000000311b7223 */ /* 0x040fe2000000001b */
[----:B------:R-:W-:Y:S01]  /*73f0*/  FFMA R24, R49, R2, R24 ;  /* 0x0000000231187223 */ /* 0x000fe20000000018 */
[----:B------:R-:W-:Y:S01]  /*7400*/  LOP3.LUT R0, R77, 0xffff0000, RZ, 0xc0, !PT ;  /* 0xffff00004d007812 */ /* 0x000fe200078ec0ff */
[----:B------:R-:W-:Y:S01]  /*7410*/  FFMA R25, R49, R3, R25 ;  /* 0x0000000331197223 */ /* 0x000fe20000000019 */
[----:B------:R-:W-:Y:S01]  /*7420*/  FMUL R31, R47, R31 ;  /* 0x0000001f2f1f7220 */ /* 0x000fe20000400000 */
[C---:B------:R-:W-:Y:S01]  /*7430*/  SHF.L.U32 R2, R78.reuse, 0x10, RZ ;  /* 0x000000104e027819 */ /* 0x040fe200000006ff */
[----:B------:R-:W-:Y:S01]  /*7440*/  FFMA R26, R49, R4, R26 ;  /* 0x00000004311a7223 */ /* 0x000fe2000000001a */
[----:B------:R-:W-:Y:S01]  /*7450*/  LOP3.LUT R3, R78, 0xffff0000, RZ, 0xc0, !PT ;  /* 0xffff00004e037812 */ /* 0x000fe200078ec0ff */
[----:B------:R-:W-:Y:S01]  /*7460*/  FMUL R29, R47, R33 ;  /* 0x000000212f1d7220 */ /* 0x000fe20000400000 */
[----:B------:R-:W-:Y:S01]  /*7470*/  SHF.L.U32 R4, R79, 0x10, RZ ;  /* 0x000000104f047819 */ /* 0x000fe200000006ff */
[----:B------:R-:W-:Y:S01]  /*7480*/  FMUL R30, R47, R34 ;  /* 0x000000222f1e7220 */ /* 0x000fe20000400000 */
[----:B------:R-:W-:Y:S01]  /*7490*/  F2FP.BF16.F32.PACK_AB R17, R23, R18 ;  /* 0x000000121711723e */ /* 0x000fe200000010ff */
[----:B------:R-:W-:Y:S01]  /*74a0*/  FFMA R31, R49, R0, R31 ;  /* 0x00000000311f7223 */ /* 0x000fe2000000001f */
[----:B------:R-:W-:Y:S01]  /*74b0*/  FMUL R35, R47, R35 ;  /* 0x000000232f237220 */ /* 0x000fe20000400000 */
[----:B------:R-:W-:Y:S01]  /*74c0*/  F2FP.BF16.F32.PACK_AB R18, R21, R20 ;  /* 0x000000141512723e */ /* 0x000fe200000010ff */
[----:B------:R-:W-:Y:S01]  /*74d0*/  FFMA R28, R49, R2, R28 ;  /* 0x00000002311c7223 */ /* 0x000fe2000000001c */
[----:B------:R-:W-:Y:S01]  /*74e0*/  F2FP.BF16.F32.PACK_AB R19, R27, R22 ;  /* 0x000000161b13723e */ /* 0x000fe200000010ff */
[C---:B------:R-:W-:Y:S01]  /*74f0*/  FFMA R29, R49.reuse, R3, R29 ;  /* 0x00000003311d7223 */ /* 0x040fe2000000001d */
[C---:B------:R-:W-:Y:S01]  /*7500*/  FFMA R30, R49.reuse, R4, R30 ;  /* 0x00000004311e7223 */ /* 0x040fe2000000001e */
[----:B------:R-:W-:Y:S01]  /*7510*/  FFMA R35, R49, R5, R35 ;  /* 0x0000000531237223 */ /* 0x000fe20000000023 */
[----:B------:R-:W-:Y:S01]  /*7520*/  F2FP.BF16.F32.PACK_AB R24, R25, R24 ;  /* 0x000000181918723e */ /* 0x000fe200000010ff */
[----:B------:R1:W-:Y:S01]  /*7530*/  STS.128 [R98+0x2020], R16 ;  /* 0x0020201062007388 */ /* 0x0003e20000000c00 */
[----:B------:R-:W-:Y:S02]  /*7540*/  F2FP.BF16.F32.PACK_AB R25, R31, R26 ;  /* 0x0000001a1f19723e */ /* 0x000fe400000010ff */
[----:B------:R-:W-:Y:S02]  /*7550*/  F2FP.BF16.F32.PACK_AB R26, R29, R28 ;  /* 0x0000001c1d1a723e */ /* 0x000fe400000010ff */
[----:B------:R-:W-:Y:S02]  /*7560*/  F2FP.BF16.F32.PACK_AB R27, R35, R30 ;  /* 0x0000001e231b723e */ /* 0x000fe400000010ff */
[----:B------:R-:W-:Y:S02]  /*7570*/  LEA R0, R65, UR48, 0x3 ;  /* 0x0000003041007c11 */ /* 0x000fe4000f8e18ff */
[----:B------:R-:W-:Y:S01]  /*7580*/  @P6 SHF.L.U32 R2, R97, 0x1f, RZ ;  /* 0x0000001f61026819 */ /* 0x000fe200000006ff */
        /* <DEDUP_REMOVED lines=9> */
[----:B------:R-:W-:Y:S02]  /*7620*/  UIADD3 UR8, UP0, UPT, UR52, 0xa80, URZ ;  /* 0x00000a8034087890 */ /* 0x000fe4000ff1e0ff */
[----:B------:R-:W-:Y:S02]  /*7630*/  UIADD3 UR5, UPT, UPT, UR41, 0x20, URZ ;  /* 0x0000002029057890 */ /* 0x000fe4000fffe0ff */
[----:B------:R-:W-:Y:S02]  /*7640*/  UIADD3 UR4, UPT, UPT, UR48, 0x2200, URZ ;  /* 0x0000220030047890 */ /* 0x000fe4000fffe0ff */
[----:B------:R-:W-:Y:S01]  /*7650*/  UIADD3.X UR9, UPT, UPT, URZ, UR53, URZ, UP0, !UPT ;  /* 0x00000035ff097290 */ /* 0x000fe200087fe4ff */
[----:B------:R-:W-:Y:S01]  /*7660*/  UMOV UR6, UR42 ;  /* 0x0000002a00067c82 */ /* 0x000fe20008000000 */
[----:B------:R-:W-:Y:S07]  /*7670*/  UMOV UR7, UR36 ;  /* 0x0000002400077c82 */ /* 0x000fee0008000000 */
[----:B------:R2:W-:Y:S01]  /*7680*/  UTMASTG.3D [UR4], [UR8] ;  /* 0x00000004080073b5 */ /* 0x0005e20008010000 */
[----:B------:R0:W-:Y:S01]  /*7690*/  UTMACMDFLUSH ;  /* 0x00000000000079b7 */ /* 0x0001e20000000000 */
[----:B--2---:R-:W-:Y:S04]  /*76a0*/  DEPBAR.LE SB0, 0x1 ;  /* 0x000080400000791a */ /* 0x004fe80000000000 */
.L_x_111:
[----:B------:R-:W-:Y:S05]  /*76b0*/  BSYNC.RECONVERGENT B0 ;  /* 0x0000000000007941 */ /* 0x000fea0003800200 */
.L_x_110:
[----:B------:R-:W-:Y:S01]  /*76c0*/  BAR.SYNC.DEFER_BLOCKING 0x1, 0x80 ;  /* 0x0042000000007b1d */ /* 0x000fe20000010000 */
[----:B------:R-:W-:Y:S04]  /*76d0*/  UIADD3 UR40, UPT, UPT, UR51, 0x1, URZ ;  /* 0x0000000133287890 */ /* 0x000fe8000fffe0ff */
[----:B------:R-:W-:Y:S04]  /*76e0*/  UISETP.NE.AND UP0, UPT, UR40, 0x4, UPT ;  /* 0x000000042800788c */ /* 0x000fe8000bf05270 */
[----:B------:R-:W-:Y:S01]  /*76f0*/  USEL UR40, UR40, URZ, UP0 ;  /* 0x000000ff28287287 */ /* 0x000fe20008000000 */
[----:B------:R2:W-:Y:S01]  /*7700*/  @P6 SYNCS.ARRIVE.TRANS64.RED.A1T0 RZ, [R72+URZ], RZ ;  /* 0x000000ff48ff69a7 */ /* 0x0005e200081004ff */
[----:B------:R-:W-:Y:S01]  /*7710*/  BSSY B1, `(.L_x_112) ;  /* 0x0000017000017945 */ /* 0x000fe20003800000 */
[----:B------:R-:W4:Y:S02]  /*7720*/  @P6 SYNCS.PHASECHK.TRANS64.TRYWAIT P0, [R0+URZ+0x50], R2 ;  /* 0x00005002000065a7 */ /* 0x000f2400080011ff */
[----:B----4-:R-:W-:Y:S01]  /*7730*/  @P6 SEL R66, RZ, 0x1, !P0 ;  /* 0x00000001ff426807 */ /* 0x010fe20004000000 */
[----:B--2---:R-:W-:Y:S06]  /*7740*/  @!P6 BRA `(.L_x_113) ;  /* 0x00000000004ce947 */ /* 0x004fec0003800000 */
        /* <DEDUP_REMOVED lines=9> */
[----:B------:R-:W-:Y:S04]  /*77e0*/  SHF.L.U32 R6, R97, 0x1f, RZ ;  /* 0x0000001f61067819 */ /* 0x000fe800000006ff */
[----:B------:R-:W2:Y:S02]  /*77f0*/  SYNCS.PHASECHK.TRANS64.TRYWAIT P0, [R0+URZ+0x50], R6 ;  /* 0x00005006000075a7 */ /* 0x000ea400080011ff */
[----:B--2---:R-:W-:Y:S05]  /*7800*/  @!P0 BRA `(.L_x_116) ;  /* 0x0000002400548947 */ /* 0x004fea0003800000 */
.L_x_115:
[----:B------:R-:W-:Y:S05]  /*7810*/  BSYNC B0 ;  /* 0x0000000000007941 */ /* 0x000fea0003800000 */
.L_x_114:
[----:B------:R-:W-:Y:S02]  /*7820*/  ISETP.NE.AND P0, PT, R67, RZ, PT ;  /* 0x000000ff4300720c */ /* 0x000fe40003f05270 */
[----:B------:R-:W-:Y:S11]  /*7830*/  IADD3 R65, PT, PT, R65, 0x1, RZ ;  /* 0x0000000141417810 */ /* 0x000ff60007ffe0ff */
[----:B------:R4:W1:Y:S04]  /*7840*/  @P0 LDS.128 R56, [R5] ;  /* 0x0000000005380984 */ /* 0x0008680000000c00 */
[----:B------:R4:W1:Y:S04]  /*7850*/  @P0 LDS.128 R60, [R4+0x10] ;  /* 0x00001000043c0984 */ /* 0x0008680000000c00 */
[----:B------:R4:W1:Y:S04]  /*7860*/  @P0 LDS.128 R68, [R3+0x20] ;  /* 0x0000200003440984 */ /* 0x0008680000000c00 */
[----:B------:R4:W1:Y:S02]  /*7870*/  @P0 LDS.128 R76, [R2+0x30] ;  /* 0x00003000024c0984 */ /* 0x0008640000000c00 */
.L_x_113:
[----:B------:R-:W-:Y:S05]  /*7880*/  BSYNC B1 ;  /* 0x0000000000017941 */ /* 0x000fea0003800000 */
.L_x_112:
        /* <DEDUP_REMOVED lines=21> */
.L_x_117:
        /* <DEDUP_REMOVED lines=146> */
.L_x_119:
[----:B------:R-:W-:Y:S05]  /*8300*/  BSYNC.RECONVERGENT B0 ;  /* 0x0000000000007941 */ /* 0x000fea0003800200 */
.L_x_118:
        /* <DEDUP_REMOVED lines=21> */
.L_x_123:
[----:B------:R-:W-:Y:S05]  /*8460*/  BSYNC B0 ;  /* 0x0000000000007941 */ /* 0x000fea0003800000 */
.L_x_122:
[----:B------:R-:W-:Y:S11]  /*8470*/  ISETP.NE.AND P0, PT, R67, RZ, PT ;  /* 0x000000ff4300720c */ /* 0x000ff60003f05270 */
[----:B------:R-:W-:Y:S02]  /*8480*/  @!UPT UIADD3 URZ, UPT, UPT, URZ, URZ, URZ ;  /* 0x000000fffffff290 */ /* 0x000fe4000fffe0ff */
[----:B------:R4:W1:Y:S04]  /*8490*/  @P0 LDS.128 R56, [R4] ;  /* 0x0000000004380984 */ /* 0x0008680000000c00 */
[----:B------:R4:W1:Y:S04]  /*84a0*/  @P0 LDS.128 R60, [R3+0x10] ;  /* 0x00001000033c0984 */ /* 0x0008680000000c00 */
[----:B------:R4:W1:Y:S04]  /*84b0*/  @P0 LDS.128 R68, [R2+0x20] ;  /* 0x0000200002440984 */ /* 0x0008680000000c00 */
[----:B------:R4:W1:Y:S02]  /*84c0*/  @P0 LDS.128 R76, [R65+0x30] ;  /* 0x00003000414c0984 */ /* 0x0008640000000c00 */
.L_x_121:
[----:B------:R-:W-:Y:S05]  /*84d0*/  BSYNC B1 ;  /* 0x0000000000017941 */ /* 0x000fea0003800000 */
.L_x_120:
        /* <DEDUP_REMOVED lines=21> */
.L_x_125:
[----:B------:R-:W-:Y:S01]  /*8630*/  ISETP.NE.AND P0, PT, R102, RZ, PT ;  /* 0x000000ff6600720c */ /* 0x000fe20003f05270 */
[----:B------:R-:W-:Y:S05]  /*8640*/  WARPSYNC.ALL ;  /* 0x0000000000007948 */ /* 0x000fea0003800000 */
[----:B------:R-:W-:Y:S01]  /*8650*/  R2UR UR4, R48 ;  /* 0x00000000300472ca */ /* 0x000fe200000e0000 */
[----:B------:R-:W-:Y:S01]  /*8660*/  BSSY.RECONVERGENT B0, `(.L_x_126) ;  /* 0x000008c000007945 */ /* 0x000fe20003800200 */
[----:B------:R-:W-:Y:S02]  /*8670*/  R2UR UR5, R64 ;  /* 0x00000000400572ca */ /* 0x000fe400000e0000 */
[C---:B-1----:R-:W-:Y:S02]  /*8680*/  SHF.L.U32 R0, R56.reuse, 0x10, RZ ;  /* 0x0000001038007819 */ /* 0x042fe400000006ff */
[----:B----4-:R-:W-:Y:S02]  /*8690*/  LOP3.LUT R2, R56, 0xffff0000, RZ, 0xc0, !PT ;  /* 0xffff000038027812 */ /* 0x010fe400078ec0ff */
[C---:B------:R-:W-:Y:S02]  /*86a0*/  SHF.L.U32 R3, R57.reuse, 0x10, RZ ;  /* 0x0000001039037819 */ /* 0x040fe400000006ff */
[----:B------:R-:W-:Y:S02]  /*86b0*/  LOP3.LUT R48, R57, 0xffff0000, RZ, 0xc0, !PT ;  /* 0xffff000039307812 */ /* 0x000fe400078ec0ff */
[C---:B------:R-:W-:Y:S01]  /*86c0*/  SHF.L.U32 R50, R58.reuse, 0x10, RZ ;  /* 0x000000103a327819 */ /* 0x040fe200000006ff */
[----:B------:R-:W1:Y:S01]  /*86d0*/  LDTM.x32 R4, tmem[UR4+0x60] ;  /* 0x00006004000479ee */ /* 0x000e6200082c0000 */
[----:B------:R-:W-:Y:S01]  /*86e0*/  LOP3.LUT R51, R58, 0xffff0000, RZ, 0xc0, !PT ;  /* 0xffff00003a337812 */ /* 0x000fe200078ec0ff */
[----:B------:R-:W-:Y:S01]  /*86f0*/  NOP ;  /* 0x0000000000007918 */ /* 0x000fe20000000000 */
[C---:B------:R-:W-:Y:S01]  /*8700*/  SHF.L.U32 R52, R59.reuse, 0x10, RZ ;  /* 0x000000103b347819 */ /* 0x040fe200000006ff */
[----:B------:R-:W-:Y:S01]  /*8710*/  UIADD3 UR5, UPT, UPT, UR5, 0xd0, URZ ;  /* 0x000000d005057890 */ /* 0x000fe2000fffe0ff */
[----:B------:R-:W-:Y:S02]  /*8720*/  LOP3.LUT R53, R59, 0xffff0000, RZ, 0xc0, !PT ;  /* 0xffff00003b357812 */ /* 0x000fe400078ec0ff */
[C---:B------:R-:W-:Y:S01]  /*8730*/  SHF.L.U32 R54, R60.reuse, 0x10, RZ ;  /* 0x000000103c367819 */ /* 0x040fe200000006ff */
[----:B------:R-:W-:Y:S01]  /*8740*/  UPRMT UR5, UR37, 0x654, UR5 ;  /* 0x0000065425057896 */ /* 0x000fe20008000005 */
[----:B------:R-:W-:Y:S02]  /*8750*/  LOP3.LUT R55, R60, 0xffff0000, RZ, 0xc0, !PT ;  /* 0xffff00003c377812 */ /* 0x000fe400078ec0ff */
[C---:B------:R-:W-:Y:S02]  /*8760*/  SHF.L.U32 R56, R61.reuse, 0x10, RZ ;  /* 0x000000103d387819 */ /* 0x040fe400000006ff */
[----:B------:R-:W-:Y:S02]  /*8770*/  LOP3.LUT R57, R61, 0xffff0000, RZ, 0xc0, !PT ;  /* 0xffff00003d397812 */ /* 0x000fe400078ec0ff */
[C---:B------:R-:W-:Y:S02]  /*8780*/  SHF.L.U32 R58, R62.reuse, 0x10, RZ ;  /* 0x000000103e3a7819 */ /* 0x040fe400000006ff */
[----:B------:R-:W-:Y:S01]  /*8790*/  LOP3.LUT R59, R62, 0xffff0000, RZ, 0xc0, !PT ;  /* 0xffff00003e3b7812 */ /* 0x000fe200078ec0ff */
[----:B-1----:R-:W-:Y:S01]  /*87a0*/  SYNCS.ARRIVE.TRANS64.RED.A1T0 RZ, [UR5], RZ ;  /* 0x000000ffffff79a7 */ /* 0x002fe20008100405 */
[C---:B------:R-:W-:Y:S02]  /*87b0*/  SHF.L.U32 R60, R63.reuse, 0x10, RZ ;  /* 0x000000103f3c7819 */ /* 0x040fe400000006ff */
[----:B------:R-:W-:Y:S02]  /*87c0*/  LOP3.LUT R61, R63, 0xffff0000, RZ, 0xc0, !PT ;  /* 0xffff00003f3d7812 */ /* 0x000fe400078ec0ff */
[C---:B------:R-:W-:Y:S01]  /*87d0*/  SHF.L.U32 R62, R68.reuse, 0x10, RZ ;  /* 0x00000010443e7819 */ /* 0x040fe200000006ff */
[C---:B------:R-:W-:Y:S01]  /*87e0*/  FMUL R4, R47.reuse, R4 ;  /* 0x000000042f047220 */ /* 0x040fe20000400000 */
[C---:B------:R-:W-:Y:S01]  /*87f0*/  FMUL R5, R47.reuse, R5 ;  /* 0x000000052f057220 */ /* 0x040fe20000400000 */
[----:B------:R-:W-:Y:S01]  /*8800*/  FMUL R6, R47, R6 ;  /* 0x000000062f067220 */ /* 0x000fe20000400000 */
[----:B------:R-:W-:Y:S01]  /*8810*/  LOP3.LUT R63, R68, 0xffff0000, RZ, 0xc0, !PT ;  /* 0xffff0000443f7812 */ /* 0x000fe200078ec0ff */
[C---:B------:R-:W-:Y:S01]  /*8820*/  FFMA R4, R49.reuse, R0, R4 ;  /* 0x0000000031047223 */ /* 0x040fe20000000004 */
[----:B------:R-:W-:Y:S01]  /*8830*/  FFMA R5, R49, R2, R5 ;  /* 0x0000000231057223 */ /* 0x000fe20000000005 */
[----:B------:R-:W-:Y:S01]  /*8840*/  SHF.L.U32 R64, R69, 0x10, RZ ;  /* 0x0000001045407819 */ /* 0x000fe200000006ff */
[----:B------:R-:W-:Y:S01]  /*8850*/  FFMA R6, R49, R3, R6 ;  /* 0x0000000331067223 */ /* 0x000fe20000000006 */
[----:B------:R-:W-:Y:S01]  /*8860*/  FMUL R7, R47, R7 ;  /* 0x000000072f077220 */ /* 0x000fe20000400000 */
[----:B------:R-:W-:Y:S01]  /*8870*/  LOP3.LUT R65, R69, 0xffff0000, RZ, 0xc0, !PT ;  /* 0xffff000045417812 */ /* 0x000fe200078ec0ff */
[----:B------:R-:W-:Y:S01]  /*8880*/  FMUL R8, R47, R8 ;  /* 0x000000082f087220 */ /* 0x000fe20000400000 */
[----:B------:R-:W-:Y:S01]  /*8890*/  F2FP.BF16.F32.PACK_AB R4, R5, R4 ;  /* 0x000000040504723e */ /* 0x000fe200000010ff */
[----:B------:R-:W-:Y:S01]  /*88a0*/  FFMA R7, R49, R48, R7 ;  /* 0x0000003031077223 */ /* 0x000fe20000000007 */
[----:B------:R-:W-:Y:S01]  /*88b0*/  FMUL R9, R47, R9 ;  /* 0x000000092f097220 */ /* 0x000fe20000400000 */
[----:B------:R-:W-:Y:S01]  /*88c0*/  FFMA R8, R49, R50, R8 ;  /* 0x0000003231087223 */ /* 0x000fe20000000008 */
[C---:B------:R-:W-:Y:S01]  /*88d0*/  SHF.L.U32 R66, R70.reuse, 0x10, RZ ;  /* 0x0000001046427819 */ /* 0x040fe200000006ff */
[----:B------:R-:W-:Y:S01]  /*88e0*/  FMUL R0, R47, R10 ;  /* 0x0000000a2f007220 */ /* 0x000fe20000400000 */
[----:B------:R-:W-:Y:S01]  /*88f0*/  F2FP.BF16.F32.PACK_AB R5, R7, R6 ;  /* 0x000000060705723e */ /* 0x000fe200000010ff */
[----:B------:R-:W-:Y:S01]  /*8900*/  FFMA R9, R49, R51, R9 ;  /* 0x0000003331097223 */ /* 0x000fe20000000009 */
[----:B------:R-:W-:Y:S01]  /*8910*/  FMUL R2, R47, R11 ;  /* 0x0000000b2f027220 */ /* 0x000fe20000400000 */
[----:B------:R-:W-:Y:S01]  /*8920*/  FFMA R0, R49, R52, R0 ;  /* 0x0000003431007223 */ /* 0x000fe20000000000 */
[----:B------:R-:W-:Y:S01]  /*8930*/  LOP3.LUT R67, R70, 0xffff0000, RZ, 0xc0, !PT ;  /* 0xffff000046437812 */ /* 0x000fe200078ec0ff */
[----:B------:R-:W-:Y:S01]  /*8940*/  FMUL R3, R47, R12 ;  /* 0x0000000c2f037220 */ /* 0x000fe20000400000 */
[----:B------:R-:W-:Y:S01]  /*8950*/  F2FP.BF16.F32.PACK_AB R6, R9, R8 ;  /* 0x000000080906723e */ /* 0x000fe200000010ff */
[----:B------:R-:W-:Y:S01]  /*8960*/  FFMA R2, R49, R53, R2 ;  /* 0x0000003531027223 */ /* 0x000fe20000000002 */
[----:B------:R-:W-:Y:S01]  /*8970*/  FMUL R10, R47, R13 ;  /* 0x0000000d2f0a7220 */ /* 0x000fe20000400000 */
[----:B------:R-:W-:Y:S01]  /*8980*/  FFMA R3, R49, R54, R3 ;  /* 0x0000003631037223 */ /* 0x000fe20000000003 */
[----:B------:R-:W-:Y:S01]  /*8990*/  SHF.L.U32 R68, R71, 0x10, RZ ;  /* 0x0000001047447819 */ /* 0x000fe200000006ff */
[----:B------:R-:W-:Y:S01]  /*89a0*/  FMUL R11, R47, R14 ;  /* 0x0000000e2f0b7220 */ /* 0x000fe20000400000 */
[----:B------:R-:W-:Y:S01]  /*89b0*/  F2FP.BF16.F32.PACK_AB R7, R2, R0 ;  /* 0x000000000207723e */ /* 0x000fe200000010ff */
[----:B------:R-:W-:Y:S01]  /*89c0*/  FFMA R10, R49, R55, R10 ;  /* 0x00000037310a7223 */ /* 0x000fe2000000000a */
[C---:B------:R-:W-:Y:S01]  /*89d0*/  FMUL R15, R47.reuse, R15 ;  /* 0x0000000f2f0f7220 */ /* 0x040fe20000400000 */
[C---:B------:R-:W-:Y:S01]  /*89e0*/  FMUL R12, R47.reuse, R16 ;  /* 0x000000102f0c7220 */ /* 0x040fe20000400000 */
[----:B------:R-:W-:Y:S01]  /*89f0*/  FMUL R13, R47, R17 ;  /* 0x000000112f0d7220 */ /* 0x000fe20000400000 */
[----:B------:R1:W-:Y:S01]  /*8a00*/  STS.128 [R100+0x6000], R4 ;  /* 0x0060000464007388 */ /* 0x0003e20000000c00 */
[----:B------:R-:W-:Y:S01]  /*8a10*/  LOP3.LUT R69, R71, 0xffff0000, RZ, 0xc0, !PT ;  /* 0xffff000047457812 */ /* 0x000fe200078ec0ff */
[C---:B------:R-:W-:Y:S01]  /*8a20*/  FFMA R11, R49.reuse, R56, R11 ;  /* 0x00000038310b7223 */ /* 0x040fe2000000000b */
[----:B------:R-:W-:Y:S01]  /*8a30*/  SHF.L.U32 R70, R76, 0x10, RZ ;  /* 0x000000104c467819 */ /* 0x000fe200000006ff */
[C---:B------:R-:W-:Y:S01]  /*8a40*/  FFMA R15, R49.reuse, R57, R15 ;  /* 0x00000039310f7223 */ /* 0x040fe2000000000f */
[----:B------:R-:W-:Y:S01]  /*8a50*/  F2FP.BF16.F32.PACK_AB R8, R10, R3 ;  /* 0x000000030a08723e */ /* 0x000fe200000010ff */
[C---:B------:R-:W-:Y:S01]  /*8a60*/  FFMA R12, R49.reuse, R58, R12 ;  /* 0x0000003a310c7223 */ /* 0x040fe2000000000c */
[----:B------:R-:W-:Y:S01]  /*8a70*/  FFMA R13, R49, R59, R13 ;  /* 0x0000003b310d7223 */ /* 0x000fe2000000000d */
[C---:B------:R-:W-:Y:S01]  /*8a80*/  FMUL R14, R47.reuse, R18 ;  /* 0x000000122f0e7220 */ /* 0x040fe20000400000 */
[C---:B------:R-:W-:Y:S01]  /*8a90*/  FMUL R19, R47.reuse, R19 ;  /* 0x000000132f137220 */ /* 0x040fe20000400000 */
[C---:B------:R-:W-:Y:S01]  /*8aa0*/  FMUL R16, R47.reuse, R20 ;  /* 0x000000142f107220 */ /* 0x040fe20000400000 */
[----:B------:R-:W-:Y:S01]  /*8ab0*/  FMUL R17, R47, R21 ;  /* 0x000000152f117220 */ /* 0x000fe20000400000 */
[----:B------:R-:W-:Y:S01]  /*8ac0*/  FFMA R14, R49, R60, R14 ;  /* 0x0000003c310e7223 */ /* 0x000fe2000000000e */
        /* <DEDUP_REMOVED lines=9> */
[----:B------:R-:W-:Y:S01]  /*8b60*/  F2FP.BF16.F32.PACK_AB R9, R15, R11 ;  /* 0x0000000b0f09723e */ /* 0x000fe200000010ff */
[----:B------:R-:W-:Y:S01]  /*8b70*/  FFMA R23, R49, R65, R23 ;  /* 0x0000004131177223 */ /* 0x000fe20000000017 */
[----:B------:R-:W-:Y:S01]  /*8b80*/  FMUL R27, R47, R27 ;  /* 0x0000001b2f1b7220 */ /* 0x000fe20000400000 */
[----:B------:R-:W-:Y:S01]  /*8b90*/  F2FP.BF16.F32.PACK_AB R10, R13, R12 ;  /* 0x0000000c0d0a723e */ /* 0x000fe200000010ff */
[----:B------:R-:W-:Y:S01]  /*8ba0*/  FFMA R20, R49, R66, R20 ;  /* 0x0000004231147223 */ /* 0x000fe20000000014 */
[----:B------:R-:W-:Y:S01]  /*8bb0*/  F2FP.BF16.F32.PACK_AB R11, R19, R14 ;  /* 0x0000000e130b723e */ /* 0x000fe200000010ff */
[----:B------:R-:W-:Y:S01]  /*8bc0*/  FMUL R24, R47, R28 ;  /* 0x0000001c2f187220 */ /* 0x000fe20000400000 */
[----:B------:R-:W-:Y:S01]  /*8bd0*/  LOP3.LUT R71, R76, 0xffff0000, RZ, 0xc0, !PT ;  /* 0xffff00004c477812 */ /* 0x000fe200078ec0ff */
[----:B------:R-:W-:Y:S01]  /*8be0*/  FFMA R21, R49, R67, R21 ;  /* 0x0000004331157223 */ /* 0x000fe20000000015 */
[----:B------:R-:W-:Y:S01]  /*8bf0*/  SHF.L.U32 R72, R77, 0x10, RZ ;  /* 0x000000104d487819 */ /* 0x000fe200000006ff */
[----:B------:R1:W-:Y:S01]  /*8c00*/  STS.128 [R99+0x6010], R8 ;  /* 0x0060100863007388 */ /* 0x0003e20000000c00 */
[----:B------:R-:W-:Y:S01]  /*8c10*/  FMUL R25, R47, R29 ;  /* 0x0000001d2f197220 */ /* 0x000fe20000400000 */
[----:B------:R-:W-:Y:S01]  /*8c20*/  FFMA R22, R49, R68, R22 ;  /* 0x0000004431167223 */ /* 0x000fe20000000016 */
[----:B------:R-:W-:Y:S01]  /*8c30*/  LOP3.LUT R73, R77, 0xffff0000, RZ, 0xc0, !PT ;  /* 0xffff00004d497812 */ /* 0x000fe200078ec0ff */
[----:B------:R-:W-:Y:S01]  /*8c40*/  FMUL R26, R47, R30 ;  /* 0x0000001e2f1a7220 */ /* 0x000fe20000400000 */
[----:B------:R-:W-:Y:S01]  /*8c50*/  FFMA R27, R49, R69, R27 ;  /* 0x00000045311b7223 */ /* 0x000fe2000000001b */
[C---:B------:R-:W-:Y:S01]  /*8c60*/  SHF.L.U32 R74, R78.reuse, 0x10, RZ ;  /* 0x000000104e4a7819 */ /* 0x040fe200000006ff */
[----:B------:R-:W-:Y:S01]  /*8c70*/  FMUL R31, R47, R31 ;  /* 0x0000001f2f1f7220 */ /* 0x000fe20000400000 */
[----:B------:R-:W-:Y:S01]  /*8c80*/  FFMA R24, R49, R70, R24 ;  /* 0x0000004631187223 */ /* 0x000fe20000000018 */
[----:B------:R-:W-:Y:S01]  /*8c90*/  LOP3.LUT R75, R78, 0xffff0000, RZ, 0xc0, !PT ;  /* 0xffff00004e4b7812 */ /* 0x000fe200078ec0ff */
[----:B------:R-:W-:Y:S01]  /*8ca0*/  FMUL R28, R47, R32 ;  /* 0x000000202f1c7220 */ /* 0x000fe20000400000 */
[----:B------:R-:W-:Y:S01]  /*8cb0*/  FFMA R25, R49, R71, R25 ;  /* 0x0000004731197223 */ /* 0x000fe20000000019 */
[----:B------:R-:W-:Y:S01]  /*8cc0*/  SHF.L.U32 R76, R79, 0x10, RZ ;  /* 0x000000104f4c7819 */ /* 0x000fe200000006ff */
[----:B------:R-:W-:Y:S01]  /*8cd0*/  FMUL R29, R47, R33 ;  /* 0x000000212f1d7220 */ /* 0x000fe20000400000 */
[----:B------:R-:W-:Y:S01]  /*8ce0*/  F2FP.BF16.F32.PACK_AB R16, R17, R16 ;  /* 0x000000101110723e */ /* 0x000fe200000010ff */
[----:B------:R-:W-:Y:S01]  /*8cf0*/  FFMA R26, R49, R72, R26 ;  /* 0x00000048311a7223 */ /* 0x000fe2000000001a */
[----:B------:R-:W-:Y:S01]  /*8d00*/  LOP3.LUT R77, R79, 0xffff0000, RZ, 0xc0, !PT ;  /* 0xffff00004f4d7812 */ /* 0x000fe200078ec0ff */
        /* <DEDUP_REMOVED lines=33> */
.L_x_127:
[----:B------:R-:W-:Y:S05]  /*8f20*/  BSYNC.RECONVERGENT B0 ;  /* 0x0000000000007941 */ /* 0x000fea0003800200 */
.L_x_126:
[----:B------:R-:W-:Y:S01]  /*8f30*/  BAR.SYNC.DEFER_BLOCKING 0x1, 0x80 ;  /* 0x0042000000007b1d */ /* 0x000fe20000010000 */
[----:B------:R-:W-:Y:S01]  /*8f40*/  UISETP.NE.AND UP0, UPT, UR49, -0x4, UPT ;  /* 0xfffffffc3100788c */ /* 0x000fe2000bf05270 */
[----:B------:R-:W-:Y:S08]  /*8f50*/  IADD3 R45, PT, PT, R45, 0x1, RZ ;  /* 0x000000012d2d7810 */ /* 0x000ff00007ffe0ff */
[----:B------:R-:W-:Y:S05]  /*8f60*/  BRA.U !UP0, `(.L_x_128) ;  /* 0x0000000108287547 */ /* 0x000fea000b800000 */
[----:B------:R-:W-:Y:S01]  /*8f70*/  ISETP.NE.AND P0, PT, R107, RZ, PT ;  /* 0x000000ff6b00720c */ /* 0x000fe20003f05270 */
[----:B------:R-:W-:Y:S01]  /*8f80*/  IMAD.U32 R2, RZ, RZ, UR51 ;  /* 0x00000033ff027e24 */ /* 0x000fe2000f8e00ff */
[----:B------:R-:W-:Y:S01]  /*8f90*/  UIADD3 UR51, UPT, UPT, UR51, 0x1, URZ ;  /* 0x0000000133337890 */ /* 0x000fe2000fffe0ff */
[----:B------:R-:W-:Y:S03]  /*8fa0*/  IMAD.U32 R0, RZ, RZ, UR37 ;  /* 0x00000025ff007e24 */ /* 0x000fe6000f8e00ff */
[----:B------:R-:W-:Y:S04]  /*8fb0*/  UISETP.NE.AND UP0, UPT, UR51, 0x4, UPT ;  /* 0x000000043300788c */ /* 0x000fe8000bf05270 */
[----:B------:R-:W-:Y:S03]  /*8fc0*/  USEL UR51, UR51, URZ, UP0 ;  /* 0x000000ff33337287 */ /* 0x000fe60008000000 */
[----:B------:R-:W-:Y:S05]  /*8fd0*/  @P0 LEA R2, R2, UR48, 0x3 ;  /* 0x0000003002020c11 */ /* 0x000fea000f8e18ff */
[----:B------:R-:W-:Y:S05]  /*8fe0*/  @P0 VIADD R2, R2, 0x70 ;  /* 0x0000007002020836 */ /* 0x000fea0000000000 */
[----:B------:R-:W-:Y:S04]  /*8ff0*/  @P0 PRMT R0, R0, 0x654, R2 ;  /* 0x0000065400000816 */ /* 0x000fe80000000002 */
[----:B------:R2:W-:Y:S03]  /*9000*/  @P0 SYNCS.ARRIVE.TRANS64.RED.A1T0 RZ, [R0+URZ], RZ ;  /* 0x000000ff00ff09a7 */ /* 0x0005e600081004ff */
.L_x_128:
[----:B------:R-:W-:Y:S01]  /*9010*/  ISETP.NE.AND P2, PT, R103, RZ, PT ;  /* 0x000000ff6700720c */ /* 0x000fe20003f45270 */
[----:B------:R-:W-:Y:S01]  /*9020*/  IMAD.IADD R2, R43, 0x1, R86 ;  /* 0x000000012b027824 */ /* 0x000fe200078e0256 */
[----:B------:R-:W-:Y:S01]  /*9030*/  ISETP.NE.AND P0, PT, R105, 0x2, PT ;  /* 0x000000026900780c */ /* 0x000fe20003f05270 */
[----:B--2---:R-:W-:Y:S01]  /*9040*/  IMAD.IADD R0, R44, 0x1, R87 ;  /* 0x000000012c007824 */ /* 0x004fe200078e0257 */
[----:B------:R-:W-:Y:S01]  /*9050*/  ISETP.NE.AND P1, PT, R45, 0x2, PT ;  /* 0x000000022d00780c */ /* 0x000fe20003f25270 */
[----:B------:R-:W-:Y:S01]  /*9060*/  UIADD3 UR49, UPT, UPT, UR49, 0x4, URZ ;  /* 0x0000000431317890 */ /* 0x000fe2000fffe0ff */
[----:B------:R-:W-:Y:S02]  /*9070*/  R2UR UR12, R2 ;  /* 0x00000000020c72ca */ /* 0x000fe400000e0000 */
[----:B------:R-:W-:Y:S02]  /*9080*/  R2UR UR20, R0 ;  /* 0x00000000001472ca */ /* 0x000fe400000e0000 */
[----:B------:R-:W-:Y:S02]  /*9090*/  SEL R2, RZ, 0x1, P0 ;  /* 0x00000001ff027807 */ /* 0x000fe40000000000 */
[----:B------:R-:W-:Y:S02]  /*90a0*/  SEL R0, RZ, 0x1, P1 ;  /* 0x00000001ff007807 */ /* 0x000fe40000800000 */
[----:B------:R-:W-:Y:S02]  /*90b0*/  @P2 R2UR UR36, R94 ;  /* 0x000000005e2422ca */ /* 0x000fe400000e0000 */
[----:B------:R-:W-:Y:S02]  /*90c0*/  LOP3.LUT R95, R95, R2, RZ, 0x3c, !PT ;  /* 0x000000025f5f7212 */ /* 0x000fe400078e3cff */
[----:B------:R-:W-:Y:S02]  /*90d0*/  LOP3.LUT R96, R96, R0, RZ, 0x3c, !PT ;  /* 0x0000000060607212 */ /* 0x000fe400078e3cff */
[----:B------:R-:W-:Y:S02]  /*90e0*/  SEL R105, R105, RZ, P0 ;  /* 0x000000ff69697207 */ /* 0x000fe40000000000 */
[----:B------:R-:W-:Y:S01]  /*90f0*/  SEL R45, R45, RZ, P1 ;  /* 0x000000ff2d2d7207 */ /* 0x000fe20000800000 */
[----:B------:R-:W-:Y:S06]  /*9100*/  @P2 BRA `(.L_x_129) ;  /* 0xffffffc000502947 */ /* 0x000fec000383ffff */
[----:B------:R-:W-:-:S09]  /*9110*/  UISETP.NE.AND UP0, UPT, UR50, URZ, UPT ;  /* 0x000000ff3200728c */ /* 0x000fd2000bf05270 */
[----:B------:R-:W-:Y:S05]  /*9120*/  BRA.U !UP0, `(.L_x_130) ;  /* 0x0000000108487547 */ /* 0x000fea000b800000 */
[----:B------:R-:W2:Y:S02]  /*9130*/  LDCU.64 UR4, c[0x0][0xc90] ;  /* 0x00019200ff0477ac */ /* 0x000ea40008000a00 */
[----:B--2---:R-:W-:-:S04]  /*9140*/  UISETP.NE.U32.AND UP0, UPT, UR4, URZ, UPT ;  /* 0x000000ff0400728c */ /* 0x004fc8000bf05070 */
[----:B------:R-:W-:-:S09]  /*9150*/  UISETP.NE.AND.EX UP0, UPT, UR5, URZ, UPT, UP0 ;  /* 0x000000ff0500728c */ /* 0x000fd2000bf05300 */
[----:B------:R-:W-:Y:S05]  /*9160*/  BRA.U UP0, `(.L_x_131) ;  /* 0x00000001000c7547 */ /* 0x000fea000b800000 */
[----:B------:R-:W-:-:S13]  /*9170*/  FSETP.NEU.AND P0, PT, R49, RZ, PT ;  /* 0x000000ff3100720b */ /* 0x000fda0003f0d000 */
[----:B------:R-:W-:Y:S05]  /*9180*/  @!P0 EXIT ;  /* 0x000000000000894d */ /* 0x000fea0003800000 */
[----:B------:R-:W-:Y:S05]  /*9190*/  BRA `(.L_x_130) ;  /* 0x00000000002c7947 */ /* 0x000fea0003800000 */
.L_x_131:
[----:B------:R-:W-:Y:S01]  /*91a0*/  ISETP.NE.AND P0, PT, R104, RZ, PT ;  /* 0x000000ff6800720c */ /* 0x000fe20003f05270 */
[----:B------:R-:W-:-:S12]  /*91b0*/  BSSY.RECONVERGENT B0, `(.L_x_130) ;  /* 0x0000009000007945 */ /* 0x000fd80003800200 */
[----:B------:R-:W-:Y:S05]  /*91c0*/  @P0 BRA `(.L_x_132) ;  /* 0x0000000000140947 */ /* 0x000fea0003800000 */
[----:B------:R-:W2:Y:S02]  /*91d0*/  LDCU.64 UR4, c[0x0][0xc88] ;  /* 0x00019100ff0477ac */ /* 0x000ea40008000a00 */
[----:B--2---:R-:W-:-:S04]  /*91e0*/  ISETP.NE.U32.AND P0, PT, RZ, UR4, PT ;  /* 0x00000004ff007c0c */ /* 0x004fc8000bf05070 */
[----:B------:R-:W-:-:S13]  /*91f0*/  ISETP.NE.AND.EX P0, PT, RZ, UR5, PT, P0 ;  /* 0x00000005ff007c0c */ /* 0x000fda000bf05300 */
[----:B------:R-:W-:Y:S05]  /*9200*/  @!P0 EXIT ;  /* 0x000000000000894d */ /* 0x000fea0003800000 */
[----:B------:R-:W-:Y:S05]  /*9210*/  BRA `(.L_x_133) ;  /* 0x0000000000087947 */ /* 0x000fea0003800000 */
.L_x_132:
[----:B------:R-:W-:-:S13]  /*9220*/  FSETP.NEU.AND P0, PT, R49, RZ, PT ;  /* 0x000000ff3100720b */ /* 0x000fda0003f0d000 */
[----:B------:R-:W-:Y:S05]  /*9230*/  @!P0 EXIT ;  /* 0x000000000000894d */ /* 0x000fea0003800000 */
.L_x_133:
[----:B------:R-:W-:Y:S05]  /*9240*/  BSYNC.RECONVERGENT B0 ;  /* 0x0000000000007941 */ /* 0x000fea0003800200 */
.L_x_130:
[----:B------:R-:W-:Y:S01]  /*9250*/  ULEA UR4, UR51, UR48, 0x3 ;  /* 0x0000003033047291 */ /* 0x000fe2000f8e18ff */
[----:B------:R-:W-:-:S04]  /*9260*/  DEPBAR.LE SB0, 0x0 ;  /* 0x000080000000791a */ /* 0x000fc80000000000 */
[----:B------:R-:W-:-:S04]  /*9270*/  UIADD3 UR4, UPT, UPT, UR4, 0x70, URZ ;  /* 0x0000007004047890 */ /* 0x000fc8000fffe0ff */
[----:B------:R-:W-:-:S09]  /*9280*/  UPRMT UR4, UR37, 0x654, UR4 ;  /* 0x0000065425047896 */ /* 0x000fd20008000004 */
[----:B------:R-:W-:Y:S01]  /*9290*/  SYNCS.ARRIVE.TRANS64.RED.A1T0 RZ, [UR4], RZ ;  /* 0x000000ffffff79a7 */ /* 0x000fe20008100404 */
[----:B------:R-:W-:Y:S05]  /*92a0*/  EXIT ;  /* 0x000000000000794d */ /* 0x000fea0003800000 */
.L_x_19:
[----:B--2---:R2:W1:Y:S02]  /*92b0*/  SYNCS.PHASECHK.TRANS64.TRYWAIT P0, [R2+URZ+0xf0], R3 ;  /* 0x0000f003020075a7 */ /* 0x00446400080011ff */
[----:B-1----:R-:W-:Y:S05]  /*92c0*/  @!P0 NANOSLEEP.SYNCS 0x989680 ;  /* 0x009896800000895d */ /* 0x002fea0003900000 */
[----:B------:R-:W1:Y:S02]  /*92d0*/  @!P0 SYNCS.PHASECHK.TRANS64 P0, [R2+URZ+0xf0], R3 ;  /* 0x0000f003020085a7 */ /* 0x000e6400080010ff */
[----:B-1----:R-:W-:Y:S05]  /*92e0*/  @!P0 BRA `(.L_x_19) ;  /* 0xfffffffc00f08947 */ /* 0x002fea000383ffff */
[----:B------:R-:W-:Y:S05]  /*92f0*/  BRA `(.L_x_134) ;  /* 0xffffff8000c07947 */ /* 0x000fea000383ffff */
.L_x_22:
[----:B-1----:R-:W-:-:S07]  /*9300*/  MOV R2, UR33 ;  /* 0x0000002100027c02 */ /* 0x002fce0008000f00 */
.L_x_135:
[----:B-1----:R1:W2:Y:S02]  /*9310*/  SYNCS.PHASECHK.TRANS64.TRYWAIT P0, [R2+URZ+0x28], R4 ;  /* 0x00002804020075a7 */ /* 0x0022a400080011ff */
[----:B--2---:R-:W-:Y:S05]  /*9320*/  @!P0 NANOSLEEP.SYNCS 0x989680 ;  /* 0x009896800000895d */ /* 0x004fea0003900000 */
[----:B------:R-:W2:Y:S02]  /*9330*/  @!P0 SYNCS.PHASECHK.TRANS64 P0, [R2+URZ+0x28], R4 ;  /* 0x00002804020085a7 */ /* 0x000ea400080010ff */
[----:B--2---:R-:W-:Y:S05]  /*9340*/  @!P0 BRA `(.L_x_135) ;  /* 0xfffffffc00f08947 */ /* 0x004fea000383ffff */
[----:B------:R-:W-:Y:S05]  /*9350*/  BRA `(.L_x_21) ;  /* 0xffffff8400087947 */ /* 0x000fea000383ffff */
.L_x_30:
[----:B------:R-:W-:-:S07]  /*9360*/  MOV R2, UR33 ;  /* 0x0000002100027c02 */ /* 0x000fce0008000f00 */
.L_x_136:
[----:B-1----:R1:W2:Y:S02]  /*9370*/  SYNCS.PHASECHK.TRANS64.TRYWAIT P0, [R2+URZ+0x28], R4 ;  /* 0x00002804020075a7 */ /* 0x0022a400080011ff */
[----:B--2---:R-:W-:Y:S05]  /*9380*/  @!P0 NANOSLEEP.SYNCS 0x989680 ;  /* 0x009896800000895d */ /* 0x004fea0003900000 */
[----:B------:R-:W2:Y:S02]  /*9390*/  @!P0 SYNCS.PHASECHK.TRANS64 P0, [R2+URZ+0x28], R4 ;  /* 0x00002804020085a7 */ /* 0x000ea400080010ff */
[----:B--2---:R-:W-:Y:S05]  /*93a0*/  @!P0 BRA `(.L_x_136) ;  /* 0xfffffffc00f08947 */ /* 0x004fea000383ffff */
[----:B------:R-:W-:Y:S05]  /*93b0*/  BRA `(.L_x_29) ;  /* 0xffffff8800047947 */ /* 0x000fea000383ffff */
.L_x_36:
[----:B-1----:R1:W2:Y:S02]  /*93c0*/  SYNCS.PHASECHK.TRANS64.TRYWAIT P0, [R2+URZ+0xa0], R3 ;  /* 0x0000a003020075a7 */ /* 0x0022a400080011ff */
[----:B--2---:R-:W-:Y:S05]  /*93d0*/  @!P0 NANOSLEEP.SYNCS 0x989680 ;  /* 0x009896800000895d */ /* 0x004fea0003900000 */
[----:B------:R-:W2:Y:S02]  /*93e0*/  @!P0 SYNCS.PHASECHK.TRANS64 P0, [R2+URZ+0xa0], R3 ;  /* 0x0000a003020085a7 */ /* 0x000ea400080010ff */
[----:B--2---:R-:W-:Y:S05]  /*93f0*/  @!P0 BRA `(.L_x_36) ;  /* 0xfffffffc00f08947 */ /* 0x004fea000383ffff */
[----:B------:R-:W-:Y:S05]  /*9400*/  BRA `(.L_x_137) ;  /* 0xffffff8800e07947 */ /* 0x000fea000383ffff */
.L_x_40:
[----:B----4-:R-:W-:-:S07]  /*9410*/  MOV R0, UR5 ;  /* 0x0000000500007c02 */ /* 0x010fce0008000f00 */
.L_x_138:
[----:B-1----:R1:W2:Y:S02]  /*9420*/  SYNCS.PHASECHK.TRANS64.TRYWAIT P0, [R0+URZ], R2 ;  /* 0x00000002000075a7 */ /* 0x0022a400080011ff */
[----:B--2---:R-:W-:Y:S05]  /*9430*/  @!P0 NANOSLEEP.SYNCS 0x989680 ;  /* 0x009896800000895d */ /* 0x004fea0003900000 */
[----:B------:R-:W2:Y:S02]  /*9440*/  @!P0 SYNCS.PHASECHK.TRANS64 P0, [R0+URZ], R2 ;  /* 0x00000002000085a7 */ /* 0x000ea400080010ff */
[----:B--2---:R-:W-:Y:S05]  /*9450*/  @!P0 BRA `(.L_x_138) ;  /* 0xfffffffc00f08947 */ /* 0x004fea000383ffff */
[----:B------:R-:W-:Y:S05]  /*9460*/  BRA `(.L_x_139) ;  /* 0xffffff9000587947 */ /* 0x000fea000383ffff */
.L_x_41:
[----:B----4-:R-:W-:-:S07]  /*9470*/  MOV R0, UR5 ;  /* 0x0000000500007c02 */ /* 0x010fce0008000f00 */
.L_x_140:
[----:B-1----:R1:W2:Y:S02]  /*9480*/  SYNCS.PHASECHK.TRANS64.TRYWAIT P0, [R0+URZ], R3 ;  /* 0x00000003000075a7 */ /* 0x0022a400080011ff */
[----:B--2---:R-:W-:Y:S05]  /*9490*/  @!P0 NANOSLEEP.SYNCS 0x989680 ;  /* 0x009896800000895d */ /* 0x004fea0003900000 */
[----:B------:R-:W2:Y:S02]  /*94a0*/  @!P0 SYNCS.PHASECHK.TRANS64 P0, [R0+URZ], R3 ;  /* 0x00000003000085a7 */ /* 0x000ea400080010ff */
[----:B--2---:R-:W-:Y:S05]  /*94b0*/  @!P0 BRA `(.L_x_140) ;  /* 0xfffffffc00f08947 */ /* 0x004fea000383ffff */
[----:B------:R-:W-:Y:S05]  /*94c0*/  BRA `(.L_x_141) ;  /* 0xffffff9000647947 */ /* 0x000fea000383ffff */
.L_x_42:
[----:B----4-:R-:W-:-:S07]  /*94d0*/  MOV R0, UR5 ;  /* 0x0000000500007c02 */ /* 0x010fce0008000f00 */
.L_x_142:
[----:B-1----:R1:W2:Y:S02]  /*94e0*/  SYNCS.PHASECHK.TRANS64.TRYWAIT P0, [R0+URZ], R3 ;  /* 0x00000003000075a7 */ /* 0x0022a400080011ff */
[----:B--2---:R-:W-:Y:S05]  /*94f0*/  @!P0 NANOSLEEP.SYNCS 0x989680 ;  /* 0x009896800000895d */ /* 0x004fea0003900000 */
[----:B------:R-:W2:Y:S02]  /*9500*/  @!P0 SYNCS.PHASECHK.TRANS64 P0, [R0+URZ], R3 ;  /* 0x00000003000085a7 */ /* 0x000ea400080010ff */
[----:B--2---:R-:W-:Y:S05]  /*9510*/  @!P0 BRA `(.L_x_142) ;  /* 0xfffffffc00f08947 */ /* 0x004fea000383ffff */
[----:B------:R-:W-:Y:S05]  /*9520*/  BRA `(.L_x_143) ;  /* 0xffffff9000707947 */ /* 0x000fea000383ffff */
.L_x_43:
[----:B----4-:R-:W-:-:S07]  /*9530*/  MOV R0, UR5 ;  /* 0x0000000500007c02 */ /* 0x010fce0008000f00 */
.L_x_144:
[----:B-1----:R1:W2:Y:S02]  /*9540*/  SYNCS.PHASECHK.TRANS64.TRYWAIT P0, [R0+URZ], R3 ;  /* 0x00000003000075a7 */ /* 0x0022a400080011ff */
[----:B--2---:R-:W-:Y:S05]  /*9550*/  @!P0 NANOSLEEP.SYNCS 0x989680 ;  /* 0x009896800000895d */ /* 0x004fea0003900000 */
[----:B------:R-:W2:Y:S02]  /*9560*/  @!P0 SYNCS.PHASECHK.TRANS64 P0, [R0+URZ], R3 ;  /* 0x00000003000085a7 */ /* 0x000ea400080010ff */
[----:B--2---:R-:W-:Y:S05]  /*9570*/  @!P0 BRA `(.L_x_144) ;  /* 0xfffffffc00f08947 */ /* 0x004fea000383ffff */
[----:B------:R-:W-:Y:S05]  /*9580*/  BRA `(.L_x_145) ;  /* 0xffffff90007c7947 */ /* 0x000fea000383ffff */
.L_x_46:
[----:B-1----:R1:W2:Y:S02]  /*9590*/  SYNCS.PHASECHK.TRANS64.TRYWAIT P0, [R0+URZ+0xe0], R4 ;  /* 0x0000e004000075a7 */ /* 0x0022a400080011ff */
[----:B--2---:R-:W-:Y:S05]  /*95a0*/  @!P0 NANOSLEEP.SYNCS 0x989680 ;  /* 0x009896800000895d */ /* 0x004fea0003900000 */
[----:B------:R-:W2:Y:S02]  /*95b0*/  @!P0 SYNCS.PHASECHK.TRANS64 P0, [R0+URZ+0xe0], R4 ;  /* 0x0000e004000085a7 */ /* 0x000ea400080010ff */
[----:B--2---:R-:W-:Y:S05]  /*95c0*/  @!P0 BRA `(.L_x_46) ;  /* 0xfffffffc00f08947 */ /* 0x004fea000383ffff */
[----:B------:R-:W-:Y:S05]  /*95d0*/  BRA `(.L_x_146) ;  /* 0xffffff9000d87947 */ /* 0x000fea000383ffff */
.L_x_47:
[----:B------:R-:W-:-:S07]  /*95e0*/  MOV R0, UR5 ;  /* 0x0000000500007c02 */ /* 0x000fce0008000f00 */
.L_x_147:
[----:B-1----:R1:W2:Y:S02]  /*95f0*/  SYNCS.PHASECHK.TRANS64.TRYWAIT P0, [R0+URZ+0xb0], R5 ;  /* 0x0000b005000075a7 */ /* 0x0022a400080011ff */
[----:B--2---:R-:W-:Y:S05]  /*9600*/  @!P0 NANOSLEEP.SYNCS 0x989680 ;  /* 0x009896800000895d */ /* 0x004fea0003900000 */
[----:B------:R-:W2:Y:S02]  /*9610*/  @!P0 SYNCS.PHASECHK.TRANS64 P0, [R0+URZ+0xb0], R5 ;  /* 0x0000b005000085a7 */ /* 0x000ea400080010ff */
[----:B--2---:R-:W-:Y:S05]  /*9620*/  @!P0 BRA `(.L_x_147) ;  /* 0xfffffffc00f08947 */ /* 0x004fea000383ffff */
[----:B------:R-:W-:Y:S05]  /*9630*/  BRA `(.L_x_148) ;  /* 0xffffff9000e87947 */ /* 0x000fea000383ffff */
.L_x_48:
[----:B-1----:R1:W2:Y:S02]  /*9640*/  SYNCS.PHASECHK.TRANS64.TRYWAIT P1, [R0+URZ+0xa0], R4 ;  /* 0x0000a004000075a7 */ /* 0x0022a400080211ff */
[----:B--2---:R-:W-:Y:S05]  /*9650*/  @!P1 NANOSLEEP.SYNCS 0x989680 ;  /* 0x009896800000995d */ /* 0x004fea0003900000 */
[----:B------:R-:W2:Y:S02]  /*9660*/  @!P1 SYNCS.PHASECHK.TRANS64 P1, [R0+URZ+0xa0], R4 ;  /* 0x0000a004000095a7 */ /* 0x000ea400080210ff */
[----:B--2---:R-:W-:Y:S05]  /*9670*/  @!P1 BRA `(.L_x_48) ;  /* 0xfffffffc00f09947 */ /* 0x004fea000383ffff */
[----:B------:R-:W-:Y:S05]  /*9680*/  BRA `(.L_x_149) ;  /* 0xffffff9400187947 */ /* 0x000fea000383ffff */
.L_x_51:
[----:B------:R-:W-:-:S07]  /*9690*/  MOV R0, UR5 ;  /* 0x0000000500007c02 */ /* 0x000fce0008000f00 */
.L_x_150:
[----:B-1----:R1:W2:Y:S02]  /*96a0*/  SYNCS.PHASECHK.TRANS64.TRYWAIT P0, [R0+URZ+0xb0], R2 ;  /* 0x0000b002000075a7 */ /* 0x0022a400080011ff */
[----:B--2---:R-:W-:Y:S05]  /*96b0*/  @!P0 NANOSLEEP.SYNCS 0x989680 ;  /* 0x009896800000895d */ /* 0x004fea0003900000 */
[----:B------:R-:W2:Y:S02]  /*96c0*/  @!P0 SYNCS.PHASECHK.TRANS64 P0, [R0+URZ+0xb0], R2 ;  /* 0x0000b002000085a7 */ /* 0x000ea400080010ff */
[----:B--2---:R-:W-:Y:S05]  /*96d0*/  @!P0 BRA `(.L_x_150) ;  /* 0xfffffffc00f08947 */ /* 0x004fea000383ffff */
[----:B------:R-:W-:Y:S05]  /*96e0*/  BRA `(.L_x_50) ;  /* 0xffffff94006c7947 */ /* 0x000fea000383ffff */
.L_x_58:
[----:B-1----:R1:W2:Y:S02]  /*96f0*/  SYNCS.PHASECHK.TRANS64.TRYWAIT P1, [R0+URZ+0xa0], R2 ;  /* 0x0000a002000075a7 */ /* 0x0022a400080211ff */
[----:B--2---:R-:W-:Y:S05]  /*9700*/  @!P1 NANOSLEEP.SYNCS 0x989680 ;  /* 0x009896800000995d */ /* 0x004fea0003900000 */
[----:B------:R-:W2:Y:S02]  /*9710*/  @!P1 SYNCS.PHASECHK.TRANS64 P1, [R0+URZ+0xa0], R2 ;  /* 0x0000a002000095a7 */ /* 0x000ea400080210ff */
[----:B--2---:R-:W-:Y:S05]  /*9720*/  @!P1 BRA `(.L_x_58) ;  /* 0xfffffffc00f09947 */ /* 0x004fea000383ffff */
[----:B------:R-:W-:Y:S05]  /*9730*/  BRA `(.L_x_151) ;  /* 0xffffff9c007c7947 */ /* 0x000fea000383ffff */
.L_x_59:
[----:B------:R-:W-:-:S07]  /*9740*/  MOV R2, UR14 ;  /* 0x0000000e00027c02 */ /* 0x000fce0008000f00 */
.L_x_152:
[----:B-1----:R1:W2:Y:S02]  /*9750*/  SYNCS.PHASECHK.TRANS64.TRYWAIT P0, [R2+URZ+0xd0], R0 ;  /* 0x0000d000020075a7 */ /* 0x0022a400080011ff */
[----:B--2---:R-:W-:Y:S05]  /*9760*/  @!P0 NANOSLEEP.SYNCS 0x989680 ;  /* 0x009896800000895d */ /* 0x004fea0003900000 */
[----:B------:R-:W2:Y:S02]  /*9770*/  @!P0 SYNCS.PHASECHK.TRANS64 P0, [R2+URZ+0xd0], R0 ;  /* 0x0000d000020085a7 */ /* 0x000ea400080010ff */
[----:B--2---:R-:W-:Y:S05]  /*9780*/  @!P0 BRA `(.L_x_152) ;  /* 0xfffffffc00f08947 */ /* 0x004fea000383ffff */
[----:B------:R-:W-:Y:S05]  /*9790*/  BRA `(.L_x_153) ;  /* 0xffffff9c00b47947 */ /* 0x000fea000383ffff */
.L_x_62:
[----:B------:R-:W-:Y:S07]  /*97a0*/  MOV R0, UR21 ;  /* 0x0000001500007c02 */ /* 0x000fee0008000f00 */
.L_x_154:
[----:B-1----:R1:W2:Y:S02]  /*97b0*/  SYNCS.PHASECHK.TRANS64.TRYWAIT P0, [R0+URZ], R2 ;  /* 0x00000002000075a7 */ /* 0x0022a400080011ff */
[----:B--2---:R-:W-:Y:S05]  /*97c0*/  @!P0 NANOSLEEP.SYNCS 0x989680 ;  /* 0x009896800000895d */ /* 0x004fea0003900000 */
[----:B------:R-:W2:Y:S02]  /*97d0*/  @!P0 SYNCS.PHASECHK.TRANS64 P0, [R0+URZ], R2 ;  /* 0x00000002000085a7 */ /* 0x000ea400080010ff */
[----:B--2---:R-:W-:Y:S05]  /*97e0*/  @!P0 BRA `(.L_x_154) ;  /* 0xfffffffc00f08947 */ /* 0x004fea000383ffff */
[----:B------:R-:W-:Y:S05]  /*97f0*/  BRA `(.L_x_61) ;  /* 0xffffff9c00d07947 */ /* 0x000fea000383ffff */
.L_x_65:
[----:B------:R-:W-:-:S07]  /*9800*/  MOV R0, UR5 ;  /* 0x0000000500007c02 */ /* 0x000fce0008000f00 */
.L_x_155:
[----:B--2---:R2:W3:Y:S02]  /*9810*/  SYNCS.PHASECHK.TRANS64.TRYWAIT P0, [R0+URZ], R2 ;  /* 0x00000002000075a7 */ /* 0x0044e400080011ff */
[----:B---3--:R-:W-:Y:S05]  /*9820*/  @!P0 NANOSLEEP.SYNCS 0x989680 ;  /* 0x009896800000895d */ /* 0x008fea0003900000 */
[----:B------:R-:W3:Y:S02]  /*9830*/  @!P0 SYNCS.PHASECHK.TRANS64 P0, [R0+URZ], R2 ;  /* 0x00000002000085a7 */ /* 0x000ee400080010ff */
[----:B---3--:R-:W-:Y:S05]  /*9840*/  @!P0 BRA `(.L_x_155) ;  /* 0xfffffffc00f08947 */ /* 0x008fea000383ffff */
[----:B------:R-:W-:Y:S05]  /*9850*/  BRA `(.L_x_156) ;  /* 0xffffffa400107947 */ /* 0x000fea000383ffff */
.L_x_66:
[----:B------:R-:W-:-:S07]  /*9860*/  MOV R0, UR6 ;  /* 0x0000000600007c02 */ /* 0x000fce0008000f00 */
.L_x_157:
[----:B--2---:R2:W3:Y:S02]  /*9870*/  SYNCS.PHASECHK.TRANS64.TRYWAIT P0, [R0+URZ], R2 ;  /* 0x00000002000075a7 */ /* 0x0044e400080011ff */
[----:B---3--:R-:W-:Y:S05]  /*9880*/  @!P0 NANOSLEEP.SYNCS 0x989680 ;  /* 0x009896800000895d */ /* 0x008fea0003900000 */
[----:B------:R-:W3:Y:S02]  /*9890*/  @!P0 SYNCS.PHASECHK.TRANS64 P0, [R0+URZ], R2 ;  /* 0x00000002000085a7 */ /* 0x000ee400080010ff */
[----:B---3--:R-:W-:Y:S05]  /*98a0*/  @!P0 BRA `(.L_x_157) ;  /* 0xfffffffc00f08947 */ /* 0x008fea000383ffff */
[----:B------:R-:W-:Y:S05]  /*98b0*/  BRA `(.L_x_158) ;  /* 0xffffffa4001c7947 */ /* 0x000fea000383ffff */
.L_x_71:
[----:B---3--:R3:W1:Y:S02]  /*98c0*/  SYNCS.PHASECHK.TRANS64.TRYWAIT P0, [R0+URZ+0xa0], R2 ;  /* 0x0000a002000075a7 */ /* 0x00866400080011ff */
[----:B-1----:R-:W-:Y:S05]  /*98d0*/  @!P0 NANOSLEEP.SYNCS 0x989680 ;  /* 0x009896800000895d */ /* 0x002fea0003900000 */
[----:B------:R-:W1:Y:S02]  /*98e0*/  @!P0 SYNCS.PHASECHK.TRANS64 P0, [R0+URZ+0xa0], R2 ;  /* 0x0000a002000085a7 */ /* 0x000e6400080010ff */
[----:B-1----:R-:W-:Y:S05]  /*98f0*/  @!P0 BRA `(.L_x_71) ;  /* 0xfffffffc00f08947 */ /* 0x002fea000383ffff */
[----:B------:R-:W-:Y:S05]  /*9900*/  BRA `(.L_x_159) ;  /* 0xffffffa800247947 */ /* 0x000fea000383ffff */
.L_x_74:
[----:B------:R-:W-:Y:S07]  /*9910*/  MOV R0, UR6 ;  /* 0x0000000600007c02 */ /* 0x000fee0008000f00 */
.L_x_160:
[----:B-1----:R1:W3:Y:S02]  /*9920*/  SYNCS.PHASECHK.TRANS64.TRYWAIT P0, [R0+URZ+0x98], R2 ;  /* 0x00009802000075a7 */ /* 0x0022e400080011ff */
[----:B---3--:R-:W-:Y:S05]  /*9930*/  @!P0 NANOSLEEP.SYNCS 0x989680 ;  /* 0x009896800000895d */ /* 0x008fea0003900000 */
[----:B------:R-:W3:Y:S02]  /*9940*/  @!P0 SYNCS.PHASECHK.TRANS64 P0, [R0+URZ+0x98], R2 ;  /* 0x00009802000085a7 */ /* 0x000ee400080010ff */
[----:B---3--:R-:W-:Y:S05]  /*9950*/  @!P0 BRA `(.L_x_160) ;  /* 0xfffffffc00f08947 */ /* 0x008fea000383ffff */
[----:B------:R-:W-:Y:S05]  /*9960*/  BRA `(.L_x_73) ;  /* 0xffffffac00187947 */ /* 0x000fea000383ffff */
.L_x_77:
[----:B------:R-:W-:Y:S07]  /*9970*/  MOV R0, UR6 ;  /* 0x0000000600007c02 */ /* 0x000fee0008000f00 */
.L_x_161:
[----:B-1----:R1:W2:Y:S02]  /*9980*/  SYNCS.PHASECHK.TRANS64.TRYWAIT P0, [R0+URZ+0x70], R24 ;  /* 0x00007018000075a7 */ /* 0x0022a400080011ff */
[----:B--2---:R-:W-:Y:S05]  /*9990*/  @!P0 NANOSLEEP.SYNCS 0x989680 ;  /* 0x009896800000895d */ /* 0x004fea0003900000 */
[----:B------:R-:W2:Y:S02]  /*99a0*/  @!P0 SYNCS.PHASECHK.TRANS64 P0, [R0+URZ+0x70], R24 ;  /* 0x00007018000085a7 */ /* 0x000ea400080010ff */
[----:B--2---:R-:W-:Y:S05]  /*99b0*/  @!P0 BRA `(.L_x_161) ;  /* 0xfffffffc00f08947 */ /* 0x004fea000383ffff */
[----:B------:R-:W-:Y:S05]  /*99c0*/  BRA `(.L_x_162) ;  /* 0xffffffac00747947 */ /* 0x000fea000383ffff */
.L_x_78:
[----:B------:R-:W-:Y:S07]  /*99d0*/  MOV R0, UR6 ;  /* 0x0000000600007c02 */ /* 0x000fee0008000f00 */
.L_x_163:
[----:B-1----:R1:W2:Y:S02]  /*99e0*/  SYNCS.PHASECHK.TRANS64.TRYWAIT P0, [R0+URZ+0x78], R24 ;  /* 0x00007818000075a7 */ /* 0x0022a400080011ff */
[----:B--2---:R-:W-:Y:S05]  /*99f0*/  @!P0 NANOSLEEP.SYNCS 0x989680 ;  /* 0x009896800000895d */ /* 0x004fea0003900000 */
[----:B------:R-:W2:Y:S02]  /*9a00*/  @!P0 SYNCS.PHASECHK.TRANS64 P0, [R0+URZ+0x78], R24 ;  /* 0x00007818000085a7 */ /* 0x000ea400080010ff */
[----:B--2---:R-:W-:Y:S05]  /*9a10*/  @!P0 BRA `(.L_x_163) ;  /* 0xfffffffc00f08947 */ /* 0x004fea000383ffff */
[----:B------:R-:W-:Y:S05]  /*9a20*/  BRA `(.L_x_164) ;  /* 0xffffffac00ac7947 */ /* 0x000fea000383ffff */
.L_x_79:
[----:B------:R-:W-:Y:S07]  /*9a30*/  MOV R0, UR6 ;  /* 0x0000000600007c02 */ /* 0x000fee0008000f00 */
.L_x_165:
[----:B-1----:R1:W2:Y:S02]  /*9a40*/  SYNCS.PHASECHK.TRANS64.TRYWAIT P0, [R0+URZ+0x80], R24 ;  /* 0x00008018000075a7 */ /* 0x0022a400080011ff */
[----:B--2---:R-:W-:Y:S05]  /*9a50*/  @!P0 NANOSLEEP.SYNCS 0x989680 ;  /* 0x009896800000895d */ /* 0x004fea0003900000 */
[----:B------:R-:W2:Y:S02]  /*9a60*/  @!P0 SYNCS.PHASECHK.TRANS64 P0, [R0+URZ+0x80], R24 ;  /* 0x00008018000085a7 */ /* 0x000ea400080010ff */
[----:B--2---:R-:W-:Y:S05]  /*9a70*/  @!P0 BRA `(.L_x_165) ;  /* 0xfffffffc00f08947 */ /* 0x004fea000383ffff */
[----:B------:R-:W-:Y:S05]  /*9a80*/  BRA `(.L_x_166) ;  /* 0xffffffac00f07947 */ /* 0x000fea000383ffff */
.L_x_80:
[----:B------:R-:W-:Y:S07]  /*9a90*/  MOV R0, UR6 ;  /* 0x0000000600007c02 */ /* 0x000fee0008000f00 */
.L_x_167:
[----:B-1----:R1:W2:Y:S02]  /*9aa0*/  SYNCS.PHASECHK.TRANS64.TRYWAIT P0, [R0+URZ+0x88], R24 ;  /* 0x00008818000075a7 */ /* 0x0022a400080011ff */
[----:B--2---:R-:W-:Y:S05]  /*9ab0*/  @!P0 NANOSLEEP.SYNCS 0x989680 ;  /* 0x009896800000895d */ /* 0x004fea0003900000 */
[----:B------:R-:W2:Y:S02]  /*9ac0*/  @!P0 SYNCS.PHASECHK.TRANS64 P0, [R0+URZ+0x88], R24 ;  /* 0x00008818000085a7 */ /* 0x000ea400080010ff */
[----:B--2---:R-:W-:Y:S05]  /*9ad0*/  @!P0 BRA `(.L_x_167) ;  /* 0xfffffffc00f08947 */ /* 0x004fea000383ffff */
[----:B------:R-:W-:Y:S05]  /*9ae0*/  BRA `(.L_x_168) ;  /* 0xffffffb000747947 */ /* 0x000fea000383ffff */
.L_x_82:
[----:B------:R-:W-:-:S07]  /*9af0*/  MOV R0, UR6 ;  /* 0x0000000600007c02 */ /* 0x000fce0008000f00 */
.L_x_169:
[----:B-1----:R1:W2:Y:S02]  /*9b00*/  SYNCS.PHASECHK.TRANS64.TRYWAIT P0, [R0+URZ+0x70], R2 ;  /* 0x00007002000075a7 */ /* 0x0022a400080011ff */
[----:B--2---:R-:W-:Y:S05]  /*9b10*/  @!P0 NANOSLEEP.SYNCS 0x989680 ;  /* 0x009896800000895d */ /* 0x004fea0003900000 */
[----:B------:R-:W2:Y:S02]  /*9b20*/  @!P0 SYNCS.PHASECHK.TRANS64 P0, [R0+URZ+0x70], R2 ;  /* 0x00007002000085a7 */ /* 0x000ea400080010ff */
[----:B--2---:R-:W-:Y:S05]  /*9b30*/  @!P0 BRA `(.L_x_169) ;  /* 0xfffffffc00f08947 */ /* 0x004fea000383ffff */
[----:B------:R-:W-:Y:S05]  /*9b40*/  BRA `(.L_x_170) ;  /* 0xffffffb000e87947 */ /* 0x000fea000383ffff */
.L_x_83:
[----:B-1----:R-:W-:-:S07]  /*9b50*/  MOV R0, UR6 ;  /* 0x0000000600007c02 */ /* 0x002fce0008000f00 */
.L_x_171:
[----:B-1----:R1:W2:Y:S02]  /*9b60*/  SYNCS.PHASECHK.TRANS64.TRYWAIT P0, [R0+URZ+0x78], R2 ;  /* 0x00007802000075a7 */ /* 0x0022a400080011ff */
[----:B--2---:R-:W-:Y:S05]  /*9b70*/  @!P0 NANOSLEEP.SYNCS 0x989680 ;  /* 0x009896800000895d */ /* 0x004fea0003900000 */
[----:B------:R-:W2:Y:S02]  /*9b80*/  @!P0 SYNCS.PHASECHK.TRANS64 P0, [R0+URZ+0x78], R2 ;  /* 0x00007802000085a7 */ /* 0x000ea400080010ff */
[----:B--2---:R-:W-:Y:S05]  /*9b90*/  @!P0 BRA `(.L_x_171) ;  /* 0xfffffffc00f08947 */ /* 0x004fea000383ffff */
[----:B------:R-:W-:Y:S05]  /*9ba0*/  BRA `(.L_x_172) ;  /* 0xffffffb000d87947 */ /* 0x000fea000383ffff */
.L_x_84:
[----:B-1----:R-:W-:-:S07]  /*9bb0*/  MOV R0, UR6 ;  /* 0x0000000600007c02 */ /* 0x002fce0008000f00 */
.L_x_173:
[----:B-1----:R1:W2:Y:S02]  /*9bc0*/  SYNCS.PHASECHK.TRANS64.TRYWAIT P0, [R0+URZ+0x80], R2 ;  /* 0x00008002000075a7 */ /* 0x0022a400080011ff */
[----:B--2---:R-:W-:Y:S05]  /*9bd0*/  @!P0 NANOSLEEP.SYNCS 0x989680 ;  /* 0x009896800000895d */ /* 0x004fea0003900000 */
[----:B------:R-:W2:Y:S02]  /*9be0*/  @!P0 SYNCS.PHASECHK.TRANS64 P0, [R0+URZ+0x80], R2 ;  /* 0x00008002000085a7 */ /* 0x000ea400080010ff */
[----:B--2---:R-:W-:Y:S05]  /*9bf0*/  @!P0 BRA `(.L_x_173) ;  /* 0xfffffffc00f08947 */ /* 0x004fea000383ffff */
[----:B------:R-:W-:Y:S05]  /*9c00*/  BRA `(.L_x_174) ;  /* 0xffffffb000c87947 */ /* 0x000fea000383ffff */
.L_x_86:
[----:B--2---:R2:W4:Y:S02]  /*9c10*/  SYNCS.PHASECHK.TRANS64.TRYWAIT P0, [R0+URZ+0xa0], R2 ;  /* 0x0000a002000075a7 */ /* 0x00452400080011ff */
[----:B----4-:R-:W-:Y:S05]  /*9c20*/  @!P0 NANOSLEEP.SYNCS 0x989680 ;  /* 0x009896800000895d */ /* 0x010fea0003900000 */
[----:B------:R-:W4:Y:S02]  /*9c30*/  @!P0 SYNCS.PHASECHK.TRANS64 P0, [R0+URZ+0xa0], R2 ;  /* 0x0000a002000085a7 */ /* 0x000f2400080010ff */
[----:B----4-:R-:W-:Y:S05]  /*9c40*/  @!P0 BRA `(.L_x_86) ;  /* 0xfffffffc00f08947 */ /* 0x010fea000383ffff */
[----:B------:R-:W-:Y:S05]  /*9c50*/  BRA `(.L_x_175) ;  /* 0xffffffb400907947 */ /* 0x000fea000383ffff */
.L_x_97:
[----:B-1----:R-:W-:Y:S04]  /*9c60*/  MOV R2, UR48 ;  /* 0x0000003000027c02 */ /* 0x002fe80008000f00 */
[----:B------:R1:W3:Y:S03]  /*9c70*/  SYNCS.PHASECHK.TRANS64.TRYWAIT P1, [R2+URZ+0x50], R3 ;  /* 0x00005003020075a7 */ /* 0x0002e600080211ff */
[----:B---3--:R-:W-:Y:S05]  /*9c80*/  @!P1 NANOSLEEP.SYNCS 0x989680 ;  /* 0x009896800000995d */ /* 0x008fea0003900000 */
[----:B------:R-:W3:Y:S02]  /*9c90*/  @!P1 SYNCS.PHASECHK.TRANS64 P1, [R2+URZ+0x50], R3 ;  /* 0x00005003020095a7 */ /* 0x000ee400080210ff */
[----:B---3--:R-:W-:Y:S05]  /*9ca0*/  @!P1 BRA `(.L_x_97) ;  /* 0xfffffffc00ec9947 */ /* 0x008fea000383ffff */
[----:B------:R-:W-:Y:S05]  /*9cb0*/  BRA `(.L_x_96) ;  /* 0xffffffc000947947 */ /* 0x000fea000383ffff */
.L_x_99:
[----:B-1----:R1:W4:Y:S02]  /*9cc0*/  SYNCS.PHASECHK.TRANS64.TRYWAIT P0, [R64+URZ+0xc0], R0 ;  /* 0x0000c000400075a7 */ /* 0x00232400080011ff */
[----:B----4-:R-:W-:Y:S05]  /*9cd0*/  @!P0 NANOSLEEP.SYNCS 0x989680 ;  /* 0x009896800000895d */ /* 0x010fea0003900000 */
[----:B------:R-:W4:Y:S02]  /*9ce0*/  @!P0 SYNCS.PHASECHK.TRANS64 P0, [R64+URZ+0xc0], R0 ;  /* 0x0000c000400085a7 */ /* 0x000f2400080010ff */
[----:B----4-:R-:W-:Y:S05]  /*9cf0*/  @!P0 BRA `(.L_x_99) ;  /* 0xfffffffc00f08947 */ /* 0x010fea000383ffff */
[----:B------:R-:W-:Y:S05]  /*9d00*/  BRA `(.L_x_98) ;  /* 0xffffffc000bc7947 */ /* 0x000fea000383ffff */
.L_x_108:
[----:B--2---:R2:W4:Y:S02]  /*9d10*/  SYNCS.PHASECHK.TRANS64.TRYWAIT P0, [R2+URZ+0x50], R0 ;  /* 0x00005000020075a7 */ /* 0x00452400080011ff */
[----:B----4-:R-:W-:Y:S05]  /*9d20*/  @!P0 NANOSLEEP.SYNCS 0x989680 ;  /* 0x009896800000895d */ /* 0x010fea0003900000 */
[----:B------:R-:W4:Y:S02]  /*9d30*/  @!P0 SYNCS.PHASECHK.TRANS64 P0, [R2+URZ+0x50], R0 ;  /* 0x00005000020085a7 */ /* 0x000f2400080010ff */
[----:B----4-:R-:W-:Y:S05]  /*9d40*/  @!P0 BRA `(.L_x_108) ;  /* 0xfffffffc00f08947 */ /* 0x010fea000383ffff */
[----:B------:R-:W-:Y:S05]  /*9d50*/  BRA `(.L_x_107) ;  /* 0xffffffcc00987947 */ /* 0x000fea000383ffff */
.L_x_116:
[----:B--2---:R2:W4:Y:S02]  /*9d60*/  SYNCS.PHASECHK.TRANS64.TRYWAIT P0, [R0+URZ+0x50], R6 ;  /* 0x00005006000075a7 */ /* 0x00452400080011ff */
[----:B----4-:R-:W-:Y:S05]  /*9d70*/  @!P0 NANOSLEEP.SYNCS 0x989680 ;  /* 0x009896800000895d */ /* 0x010fea0003900000 */
[----:B------:R-:W4:Y:S02]  /*9d80*/  @!P0 SYNCS.PHASECHK.TRANS64 P0, [R0+URZ+0x50], R6 ;  /* 0x00005006000085a7 */ /* 0x000f2400080010ff */
[----:B----4-:R-:W-:Y:S05]  /*9d90*/  @!P0 BRA `(.L_x_116) ;  /* 0xfffffffc00f08947 */ /* 0x010fea000383ffff */
[----:B------:R-:W-:Y:S05]  /*9da0*/  BRA `(.L_x_115) ;  /* 0xffffffd800987947 */ /* 0x000fea000383ffff */
.L_x_124:
[----:B--2---:R2:W4:Y:S02]  /*9db0*/  SYNCS.PHASECHK.TRANS64.TRYWAIT P0, [R0+URZ+0x50], R5 ;  /* 0x00005005000075a7 */ /* 0x00452400080011ff */
[----:B----4-:R-:W-:Y:S05]  /*9dc0*/  @!P0 NANOSLEEP.SYNCS 0x989680 ;  /* 0x009896800000895d */ /* 0x010fea0003900000 */
[----:B------:R-:W4:Y:S02]  /*9dd0*/  @!P0 SYNCS.PHASECHK.TRANS64 P0, [R0+URZ+0x50], R5 ;  /* 0x00005005000085a7 */ /* 0x000f2400080010ff */
[----:B----4-:R-:W-:Y:S05]  /*9de0*/  @!P0 BRA `(.L_x_124) ;  /* 0xfffffffc00f08947 */ /* 0x010fea000383ffff */
[----:B------:R-:W-:Y:S05]  /*9df0*/  BRA `(.L_x_123) ;  /* 0xffffffe400987947 */ /* 0x000fea000383ffff */
        .weak           $__internal_0_$__cuda_sm10x_tcgen05_guardrail_trap_col_being_dealloced_not_returned_by_alloc
        .type           $__internal_0_$__cuda_sm10x_tcgen05_guardrail_trap_col_being_dealloced_not_returned_by_alloc,@function
        .size           $__internal_0_$__cuda_sm10x_tcgen05_guardrail_trap_col_being_dealloced_not_returned_by_alloc,($__internal_1_$__cuda_sm10x_tcgen05_guardrail_trap_phase_invalid_during_alloc - $__internal_0_$__cuda_sm10x_tcgen05_guardrail_trap_col_being_dealloced_not_returned_by_alloc)
$__internal_0_$__cuda_sm10x_tcgen05_guardrail_trap_col_being_dealloced_not_returned_by_alloc:
[----:B------:R-:W-:Y:S05]  /*9e00*/  BPT.TRAP 0x1 ;  /* 0x000000040000795c */ /* 0x000fea0000300000 */
[----:B------:R-:W-:-:S04]  /*9e10*/  HFMA2 R3, -RZ, RZ, 0, 0 ;  /* 0x00000000ff037431 */ /* 0x000fc800000001ff */
[----:B------:R-:W-:Y:S05]  /*9e20*/  RET.REL.NODEC R2 `(_ZN7cutlass13device_kernelINS_4gemm6kernel13GemmUniversalIN4cute5tupleIJiiiiEEENS1_10collective13CollectiveMmaINS1_46MainloopSm100TmaUmmaWarpSpecializedBlockScaledILi5ELi2ELi2ENS5_IJNS4_1CILi1EEESB_SB_EEEEENS5_IJNSA_ILi128EEESE_NSA_ILi256EEEEEENS5_IJNS_12float_e2m1_tENS_13float_ue4m3_tEEEENS5_IJNS5_IJlSB_lEEENS4_6LayoutINS5_IJNS5_IJNS5_IJNSA_ILi32EEENSA_ILi4EEEEEEiEEENS5_IJNS5_IJNSA_ILi16EEESN_EEEiEEENS5_IJSB_iEEEEEENS5_IJSS_NS5_IJNS5_IJNSA_ILi0EEESB_EEENSA_ILi512EEEEEENS5_IJSV_iEEEEEEEEEEESJ_S12_NS4_8TiledMMAINS4_8MMA_AtomIJNS4_17SM100_MMA_MXF4_SSISH_SH_fSI_Li128ELi128ELi16ELNS4_4UMMA5MajorE0ELS17_0ELNS16_7ScaleInE0ELS18_0EEEEEENSL_ISC_NS5_IJSV_SV_SV_EEEEENS5_IJNS4_10UnderscoreES1D_S1D_EEEEENS5_IJNS4_13SM90_TMA_LOADES1G_EEENS5_IJNS4_14ComposedLayoutINS4_7SwizzleILi3ELi4ELi3EEENS4_18smem_ptr_flag_bitsILi4EEENSL_INS5_IJNSA_ILi8EEESF_EEENS5_IJSF_SB_EEEEEEENSL_INS5_IJNS5_IJNS5_IJSO_SB_EEESR_EEESB_NS5_IJSB_SN_EEEEEENS5_IJNS5_IJNS5_IJSR_SX_EEESW_EEESV_NS5_IJSN_SX_EEEEEEEEEEEvNS4_8identityES1H_S21_vS22_EENS_8epilogue10collective18CollectiveEpilogueINS24_23Sm100TmaWarpSpecializedILi4ELi2ELi32ELb1ELb0EEEJSG_NS5_IJNSL_ISE_SB_EENSL_ISM_SB_EEEEENS_10bfloat16_tESK_S2C_SK_NS24_6fusion15FusionCallbacksIS28_NS2D_17LinearCombinationIS2C_fS2C_fLNS_15FloatRoundStyleE2EEESG_S2B_JEEENS4_5SM1004TMEM4LOAD26SM100_TMEM_LOAD_32dp32b32xES1G_NS1I_INS1J_ILi2ELi4ELi3EEENS1L_ILi16EEENSL_INS5_IJS1N_SM_EEENS5_IJSM_SB_EEEEEEENS4_39AutoVectorizingCopyWithAssumedAlignmentILi128EEENS4_14SM90_TMA_STOREES2S_S2U_S2U_EEEvvEEEEvNT_6ParamsE) ;  /* 0xffffff6002747950 */ /* 0x000fea0003c3ffff */
        .weak           $__internal_1_$__cuda_sm10x_tcgen05_guardrail_trap_phase_invalid_during_alloc
        .type           $__internal_1_$__cuda_sm10x_tcgen05_guardrail_trap_phase_invalid_during_alloc,@function
        .size           $__internal_1_$__cuda_sm10x_tcgen05_guardrail_trap_phase_invalid_during_alloc,($__internal_2_$__cuda_sm10x_tcgen05_guardrail_trap_unallocated_columns_being_dealloced - $__internal_1_$__cuda_sm10x_tcgen05_guardrail_trap_phase_invalid_during_alloc)
$__internal_1_$__cuda_sm10x_tcgen05_guardrail_trap_phase_invalid_during_alloc:
[----:B------:R-:W-:Y:S05]  /*9e30*/  BPT.TRAP 0x1 ;  /* 0x000000040000795c */ /* 0x000fea0000300000 */
[----:B------:R-:W-:-:S04]  /*9e40*/  MOV R3, 0x0 ;  /* 0x0000000000037802 */ /* 0x000fc80000000f00 */
[----:B------:R-:W-:Y:S05]  /*9e50*/  RET.REL.NODEC R2 `(_ZN7cutlass13device_kernelINS_4gemm6kernel13GemmUniversalIN4cute5tupleIJiiiiEEENS1_10collective13CollectiveMmaINS1_46MainloopSm100TmaUmmaWarpSpecializedBlockScaledILi5ELi2ELi2ENS5_IJNS4_1CILi1EEESB_SB_EEEEENS5_IJNSA_ILi128EEESE_NSA_ILi256EEEEEENS5_IJNS_12float_e2m1_tENS_13float_ue4m3_tEEEENS5_IJNS5_IJlSB_lEEENS4_6LayoutINS5_IJNS5_IJNS5_IJNSA_ILi32EEENSA_ILi4EEEEEEiEEENS5_IJNS5_IJNSA_ILi16EEESN_EEEiEEENS5_IJSB_iEEEEEENS5_IJSS_NS5_IJNS5_IJNSA_ILi0EEESB_EEENSA_ILi512EEEEEENS5_IJSV_iEEEEEEEEEEESJ_S12_NS4_8TiledMMAINS4_8MMA_AtomIJNS4_17SM100_MMA_MXF4_SSISH_SH_fSI_Li128ELi128ELi16ELNS4_4UMMA5MajorE0ELS17_0ELNS16_7ScaleInE0ELS18_0EEEEEENSL_ISC_NS5_IJSV_SV_SV_EEEEENS5_IJNS4_10UnderscoreES1D_S1D_EEEEENS5_IJNS4_13SM90_TMA_LOADES1G_EEENS5_IJNS4_14ComposedLayoutINS4_7SwizzleILi3ELi4ELi3EEENS4_18smem_ptr_flag_bitsILi4EEENSL_INS5_IJNSA_ILi8EEESF_EEENS5_IJSF_SB_EEEEEEENSL_INS5_IJNS5_IJNS5_IJSO_SB_EEESR_EEESB_NS5_IJSB_SN_EEEEEENS5_IJNS5_IJNS5_IJSR_SX_EEESW_EEESV_NS5_IJSN_SX_EEEEEEEEEEEvNS4_8identityES1H_S21_vS22_EENS_8epilogue10collective18CollectiveEpilogueINS24_23Sm100TmaWarpSpecializedILi4ELi2ELi32ELb1ELb0EEEJSG_NS5_IJNSL_ISE_SB_EENSL_ISM_SB_EEEEENS_10bfloat16_tESK_S2C_SK_NS24_6fusion15FusionCallbacksIS28_NS2D_17LinearCombinationIS2C_fS2C_fLNS_15FloatRoundStyleE2EEESG_S2B_JEEENS4_5SM1004TMEM4LOAD26SM100_TMEM_LOAD_32dp32b32xES1G_NS1I_INS1J_ILi2ELi4ELi3EEENS1L_ILi16EEENSL_INS5_IJS1N_SM_EEENS5_IJSM_SB_EEEEEEENS4_39AutoVectorizingCopyWithAssumedAlignmentILi128EEENS4_14SM90_TMA_STOREES2S_S2U_S2U_EEEvvEEEEvNT_6ParamsE) ;  /* 0xffffff6002687950 */ /* 0x000fea0003c3ffff */
        .weak           $__internal_2_$__cuda_sm10x_tcgen05_guardrail_trap_unallocated_columns_being_dealloced
        .type           $__internal_2_$__cuda_sm10x_tcgen05_guardrail_trap_unallocated_columns_being_dealloced,@function
        .size           $__internal_2_$__cuda_sm10x_tcgen05_guardrail_trap_unallocated_columns_being_dealloced,(.L_x_177 - $__internal_2_$__cuda_sm10x_tcgen05_guardrail_trap_unallocated_columns_being_dealloced)
$__internal_2_$__cuda_sm10x_tcgen05_guardrail_trap_unallocated_columns_being_dealloced:
[----:B------:R-:W-:Y:S05]  /*9e60*/  BPT.TRAP 0x1 ;  /* 0x000000040000795c */ /* 0x000fea0000300000 */
[----:B------:R-:W-:-:S04]  /*9e70*/  HFMA2 R3, -RZ, RZ, 0, 0 ;  /* 0x00000000ff037431 */ /* 0x000fc800000001ff */
[----:B------:R-:W-:Y:S05]  /*9e80*/  RET.REL.NODEC R2 `(_ZN7cutlass13device_kernelINS_4gemm6kernel13GemmUniversalIN4cute5tupleIJiiiiEEENS1_10collective13CollectiveMmaINS1_46MainloopSm100TmaUmmaWarpSpecializedBlockScaledILi5ELi2ELi2ENS5_IJNS4_1CILi1EEESB_SB_EEEEENS5_IJNSA_ILi128EEESE_NSA_ILi256EEEEEENS5_IJNS_12float_e2m1_tENS_13float_ue4m3_tEEEENS5_IJNS5_IJlSB_lEEENS4_6LayoutINS5_IJNS5_IJNS5_IJNSA_ILi32EEENSA_ILi4EEEEEEiEEENS5_IJNS5_IJNSA_ILi16EEESN_EEEiEEENS5_IJSB_iEEEEEENS5_IJSS_NS5_IJNS5_IJNSA_ILi0EEESB_EEENSA_ILi512EEEEEENS5_IJSV_iEEEEEEEEEEESJ_S12_NS4_8TiledMMAINS4_8MMA_AtomIJNS4_17SM100_MMA_MXF4_SSISH_SH_fSI_Li128ELi128ELi16ELNS4_4UMMA5MajorE0ELS17_0ELNS16_7ScaleInE0ELS18_0EEEEEENSL_ISC_NS5_IJSV_SV_SV_EEEEENS5_IJNS4_10UnderscoreES1D_S1D_EEEEENS5_IJNS4_13SM90_TMA_LOADES1G_EEENS5_IJNS4_14ComposedLayoutINS4_7SwizzleILi3ELi4ELi3EEENS4_18smem_ptr_flag_bitsILi4EEENSL_INS5_IJNSA_ILi8EEESF_EEENS5_IJSF_SB_EEEEEEENSL_INS5_IJNS5_IJNS5_IJSO_SB_EEESR_EEESB_NS5_IJSB_SN_EEEEEENS5_IJNS5_IJNS5_IJSR_SX_EEESW_EEESV_NS5_IJSN_SX_EEEEEEEEEEEvNS4_8identityES1H_S21_vS22_EENS_8epilogue10collective18CollectiveEpilogueINS24_23Sm100TmaWarpSpecializedILi4ELi2ELi32ELb1ELb0EEEJSG_NS5_IJNSL_ISE_SB_EENSL_ISM_SB_EEEEENS_10bfloat16_tESK_S2C_SK_NS24_6fusion15FusionCallbacksIS28_NS2D_17LinearCombinationIS2C_fS2C_fLNS_15FloatRoundStyleE2EEESG_S2B_JEEENS4_5SM1004TMEM4LOAD26SM100_TMEM_LOAD_32dp32b32xES1G_NS1I_INS1J_ILi2ELi4ELi3EEENS1L_ILi16EEENSL_INS5_IJS1N_SM_EEENS5_IJSM_SB_EEEEEEENS4_39AutoVectorizingCopyWithAssumedAlignmentILi128EEENS4_14SM90_TMA_STOREES2S_S2U_S2U_EEEvvEEEEvNT_6ParamsE) ;  /* 0xffffff60025c7950 */ /* 0x000fea0003c3ffff */
.L_x_176:
[----:B------:R-:W-:-:S00]  /*9e90*/  BRA `(.L_x_176) ;  /* 0xfffffffc00fc7947 */ /* 0x000fc0000383ffff */
[----:B------:R-:W-:-:S00]  /*9ea0*/  NOP ;  /* 0x0000000000007918 */ /* 0x000fc00000000000 */
        /* <DEDUP_REMOVED lines=13> */
.L_x_177:


//--------------------- .nv.global.init           --------------------------
	.section	.nv.global.init,"aw",@progbits
.nv.global.init:
	.type		$str$29,@object
	.size		$str$29,($str$30 - $str$29)
$str$29:
        /*0000*/ 	.byte	0x28, 0x61, 0x64, 0x64, 0x72, 0x65, 0x73, 0x73, 0x20, 0x26, 0x20, 0x6d, 0x61, 0x73, 0x6b, 0x29
        /*0010*/ 	.byte	0x20, 0x3d, 0x3d, 0x20, 0x30, 0x00
	.type		$str$30,@object
	.size		$str$30,($str$26 - $str$30)
$str$30:
        /*0016*/ 	.byte	0x2f, 0x74, 0x6d, 0x70, 0x2f, 0x63, 0x75, 0x74, 0x6c, 0x61, 0x73, 0x73, 0x5f, 0x73, 0x77, 0x65
        /*0026*/ 	.byte	0x65, 0x70, 0x5f, 0x73, 0x72, 0x63, 0x2f, 0x69, 0x6e, 0x63, 0x6c, 0x75, 0x64, 0x65, 0x2f, 0x63
        /*0036*/ 	.byte	0x75, 0x74, 0x65, 0x2f, 0x70, 0x6f, 0x69, 0x6e, 0x74, 0x65, 0x72, 0x5f, 0x66, 0x6c, 0x61, 0x67
        /*0046*/ 	.byte	0x67, 0x65, 0x64, 0x2e, 0x68, 0x70, 0x70, 0x00
	.type		$str$26,@object
	.size		$str$26,($str$25 - $str$26)
$str$26:
        /*004e*/ 	.byte	0x2f, 0x74, 0x6d, 0x70, 0x2f, 0x63, 0x75, 0x74, 0x6c, 0x61, 0x73, 0x73, 0x5f, 0x73, 0x77, 0x65
        /*005e*/ 	.byte	0x65, 0x70, 0x5f, 0x73, 0x72, 0x63, 0x2f, 0x69, 0x6e, 0x63, 0x6c, 0x75, 0x64, 0x65, 0x2f, 0x63
        /*006e*/ 	.byte	0x75, 0x74, 0x65, 0x2f, 0x61, 0x74, 0x6f, 0x6d, 0x2f, 0x63, 0x6f, 0x70, 0x79, 0x5f, 0x74, 0x72
        /*007e*/ 	.byte	0x61, 0x69, 0x74, 0x73, 0x5f, 0x73, 0x6d, 0x31, 0x30, 0x30, 0x2e, 0x68, 0x70, 0x70, 0x00
	.type		$str$25,@object
	.size		$str$25,(__unnamed_1 - $str$25)
$str$25:
        /*008d*/ 	.byte	0x28, 0x28, 0x75, 0x69, 0x6e, 0x74, 0x33, 0x32, 0x5f, 0x74, 0x28, 0x74, 0x68, 0x72, 0x65, 0x61
        /*009d*/ 	.byte	0x64, 0x49, 0x64, 0x78, 0x2e, 0x78, 0x29, 0x20, 0x2f, 0x20, 0x33, 0x32, 0x29, 0x20, 0x25, 0x20
        /*00ad*/ 	.byte	0x34, 0x29, 0x20, 0x3d, 0x3d, 0x20, 0x28, 0x28, 0x28, 0x74, 0x6d, 0x65, 0x6d, 0x5f, 0x61, 0x64
        /*00bd*/ 	.byte	0x64, 0x72, 0x20, 0x3e, 0x3e, 0x20, 0x31, 0x36, 0x29, 0x20, 0x2f, 0x20, 0x33, 0x32, 0x29, 0x20
        /*00cd*/ 	.byte	0x25, 0x20, 0x34, 0x29, 0x00
	.type		__unnamed_1,@object
	.size		__unnamed_1,(__unnamed_2 - __unnamed_1)
__unnamed_1:
        /*00d2*/ 	.byte	0x61, 0x75, 0x74, 0x6f, 0x20, 0x63, 0x75, 0x74, 0x65, 0x3a, 0x3a, 0x61, 0x73, 0x5f, 0x70, 0x6f
        /* <DEDUP_REMOVED lines=24> */
        /*0262*/ 	.byte	0x34, 0x30, 0x39, 0x36, 0x3e, 0x3e, 0x3e, 0x3e, 0x5d, 0x00
	.type		__unnamed_2,@object
	.size		__unnamed_2,(.L_2 - __unnamed_2)
__unnamed_2:
        /* <DEDUP_REMOVED lines=42> */
        /*050c*/ 	.byte	0x3e, 0x3e, 0x5d, 0x00
.L_2:


//--------------------- .nv.shared._ZN7cutlass13device_kernelINS_4gemm6kernel13GemmUniversalIN4cute5tupleIJiiiiEEENS1_10collective13CollectiveMmaINS1_46MainloopSm100TmaUmmaWarpSpecializedBlockScaledILi5ELi2ELi2ENS5_IJNS4_1CILi1EEESB_SB_EEEEENS5_IJNSA_ILi128EEESE_NSA_ILi256EEEEEENS5_IJNS_12float_e2m1_tENS_13float_ue4m3_tEEEENS5_IJNS5_IJlSB_lEEENS4_6LayoutINS5_IJNS5_IJNS5_IJNSA_ILi32EEENSA_ILi4EEEEEEiEEENS5_IJNS5_IJNSA_ILi16EEESN_EEEiEEENS5_IJSB_iEEEEEENS5_IJSS_NS5_IJNS5_IJNSA_ILi0EEESB_EEENSA_ILi512EEEEEENS5_IJSV_iEEEEEEEEEEESJ_S12_NS4_8TiledMMAINS4_8MMA_AtomIJNS4_17SM100_MMA_MXF4_SSISH_SH_fSI_Li128ELi128ELi16ELNS4_4UMMA5MajorE0ELS17_0ELNS16_7ScaleInE0ELS18_0EEEEEENSL_ISC_NS5_IJSV_SV_SV_EEEEENS5_IJNS4_10UnderscoreES1D_S1D_EEEEENS5_IJNS4_13SM90_TMA_LOADES1G_EEENS5_IJNS4_14ComposedLayoutINS4_7SwizzleILi3ELi4ELi3EEENS4_18smem_ptr_flag_bitsILi4EEENSL_INS5_IJNSA_ILi8EEESF_EEENS5_IJSF_SB_EEEEEEENSL_INS5_IJNS5_IJNS5_IJSO_SB_EEESR_EEESB_NS5_IJSB_SN_EEEEEENS5_IJNS5_IJNS5_IJSR_SX_EEESW_EEESV_NS5_IJSN_SX_EEEEEEEEEEEvNS4_8identityES1H_S21_vS22_EENS_8epilogue10collective18CollectiveEpilogueINS24_23Sm100TmaWarpSpecializedILi4ELi2ELi32ELb1ELb0EEEJSG_NS5_IJNSL_ISE_SB_EENSL_ISM_SB_EEEEENS_10bfloat16_tESK_S2C_SK_NS24_6fusion15FusionCallbacksIS28_NS2D_17LinearCombinationIS2C_fS2C_fLNS_15FloatRoundStyleE2EEESG_S2B_JEEENS4_5SM1004TMEM4LOAD26SM100_TMEM_LOAD_32dp32b32xES1G_NS1I_INS1J_ILi2ELi4ELi3EEENS1L_ILi16EEENSL_INS5_IJS1N_SM_EEENS5_IJSM_SB_EEEEEEENS4_39AutoVectorizingCopyWithAssumedAlignmentILi128EEENS4_14SM90_TMA_STOREES2S_S2U_S2U_EEEvvEEEEvNT_6ParamsE --------------------------
	.section	.nv.shared._ZN7cutlass13device_kernelINS_4gemm6kernel13GemmUniversalIN4cute5tupleIJiiiiEEENS1_10collective13CollectiveMmaINS1_46MainloopSm100TmaUmmaWarpSpecializedBlockScaledILi5ELi2ELi2ENS5_IJNS4_1CILi1EEESB_SB_EEEEENS5_IJNSA_ILi128EEESE_NSA_ILi256EEEEEENS5_IJNS_12float_e2m1_tENS_13float_ue4m3_tEEEENS5_IJNS5_IJlSB_lEEENS4_6LayoutINS5_IJNS5_IJNS5_IJNSA_ILi32EEENSA_ILi4EEEEEEiEEENS5_IJNS5_IJNSA_ILi16EEESN_EEEiEEENS5_IJSB_iEEEEEENS5_IJSS_NS5_IJNS5_IJNSA_ILi0EEESB_EEENSA_ILi512EEEEEENS5_IJSV_iEEEEEEEEEEESJ_S12_NS4_8TiledMMAINS4_8MMA_AtomIJNS4_17SM100_MMA_MXF4_SSISH_SH_fSI_Li128ELi128ELi16ELNS4_4UMMA5MajorE0ELS17_0ELNS16_7ScaleInE0ELS18_0EEEEEENSL_ISC_NS5_IJSV_SV_SV_EEEEENS5_IJNS4_10UnderscoreES1D_S1D_EEEEENS5_IJNS4_13SM90_TMA_LOADES1G_EEENS5_IJNS4_14ComposedLayoutINS4_7SwizzleILi3ELi4ELi3EEENS4_18smem_ptr_flag_bitsILi4EEENSL_INS5_IJNSA_ILi8EEESF_EEENS5_IJSF_SB_EEEEEEENSL_INS5_IJNS5_IJNS5_IJSO_SB_EEESR_EEESB_NS5_IJSB_SN_EEEEEENS5_IJNS5_IJNS5_IJSR_SX_EEESW_EEESV_NS5_IJSN_SX_EEEEEEEEEEEvNS4_8identityES1H_S21_vS22_EENS_8epilogue10collective18CollectiveEpilogueINS24_23Sm100TmaWarpSpecializedILi4ELi2ELi32ELb1ELb0EEEJSG_NS5_IJNSL_ISE_SB_EENSL_ISM_SB_EEEEENS_10bfloat16_tESK_S2C_SK_NS24_6fusion15FusionCallbacksIS28_NS2D_17LinearCombinationIS2C_fS2C_fLNS_15FloatRoundStyleE2EEESG_S2B_JEEENS4_5SM1004TMEM4LOAD26SM100_TMEM_LOAD_32dp32b32xES1G_NS1I_INS1J_ILi2ELi4ELi3EEENS1L_ILi16EEENSL_INS5_IJS1N_SM_EEENS5_IJSM_SB_EEEEEEENS4_39AutoVectorizingCopyWithAssumedAlignmentILi128EEENS4_14SM90_TMA_STOREES2S_S2U_S2U_EEEvvEEEEvNT_6ParamsE,"aw",@nobits
	.sectionflags	@""
	.align	16
	.zero		1024


//--------------------- .nv.shared.reserved.0     --------------------------
	.section	.nv.shared.reserved.0,"aw",@nobits
	.weak		__nv_reservedSMEM_offset_0_alias
	.size		__nv_reservedSMEM_offset_0_alias, 0, 64
	.other		__nv_reservedSMEM_offset_0_alias,@"STO_CUDA_RESERVED_SHARED STV_DEFAULT"
__nv_reservedSMEM_offset_0_alias:
	.zero		0
.nv.shared.reserved.0:
	.zero		64
	.weak		__nv_reservedSMEM_tcgen05_partition
	.type		__nv_reservedSMEM_tcgen05_partition,@object
	.size		__nv_reservedSMEM_tcgen05_partition,(.L_0 - __nv_reservedSMEM_tcgen05_partition)
__nv_reservedSMEM_tcgen05_partition:
	.zero		32
.L_0:


//--------------------- .nv.global                --------------------------
	.section	.nv.global,"aw",@nobits
.nv.global:
	.type		_ZN40_INTERNAL_09a1a8e8_4_k_cu_1b5b0fac_190924cute1_E,@object
	.size		_ZN40_INTERNAL_09a1a8e8_4_k_cu_1b5b0fac_190924cute1_E,(_ZN40_INTERNAL_09a1a8e8_4_k_cu_1b5b0fac_190924cuda3std3__45__cpo6cbeginE - _ZN40_INTERNAL_09a1a8e8_4_k_cu_1b5b0fac_190924cute1_E)
_ZN40_INTERNAL_09a1a8e8_4_k_cu_1b5b0fac_190924cute1_E:
	.zero		1
	.type		_ZN40_INTERNAL_09a1a8e8_4_k_cu_1b5b0fac_190924cuda3std3__45__cpo6cbeginE,@object
	.size		_ZN40_INTERNAL_09a1a8e8_4_k_cu_1b5b0fac_190924cuda3std3__45__cpo6cbeginE,(_ZN40_INTERNAL_09a1a8e8_4_k_cu_1b5b0fac_190924cuda3std3__48in_placeE - _ZN40_INTERNAL_09a1a8e8_4_k_cu_1b5b0fac_190924cuda3std3__45__cpo6cbeginE)
_ZN40_INTERNAL_09a1a8e8_4_k_cu_1b5b0fac_190924cuda3std3__45__cpo6cbeginE:
	.zero		1
	.type		_ZN40_INTERNAL_09a1a8e8_4_k_cu_1b5b0fac_190924cuda3std3__48in_placeE,@object
	.size		_ZN40_INTERNAL_09a1a8e8_4_k_cu_1b5b0fac_190924cuda3std3__48in_placeE,(_ZN40_INTERNAL_09a1a8e8_4_k_cu_1b5b0fac_190924cuda3std6ranges3__45__cpo9iter_moveE - _ZN40_INTERNAL_09a1a8e8_4_k_cu_1b5b0fac_190924cuda3std3__48in_placeE)
_ZN40_INTERNAL_09a1a8e8_4_k_cu_1b5b0fac_190924cuda3std3__48in_placeE:
	.zero		1
	.type		_ZN40_INTERNAL_09a1a8e8_4_k_cu_1b5b0fac_190924cuda3std6ranges3__45__cpo9iter_moveE,@object
	.size		_ZN40_INTERNAL_09a1a8e8_4_k_cu_1b5b0fac_190924cuda3std6ranges3__45__cpo9iter_moveE,(_ZN40_INTERNAL_09a1a8e8_4_k_cu_1b5b0fac_190924cuda3std3__45__cpo5beginE - _ZN40_INTERNAL_09a1a8e8_4_k_cu_1b5b0fac_190924cuda3std6ranges3__45__cpo9iter_moveE)
_ZN40_INTERNAL_09a1a8e8_4_k_cu_1b5b0fac_190924cuda3std6ranges3__45__cpo9iter_moveE:
	.zero		1
	.type		_ZN40_INTERNAL_09a1a8e8_4_k_cu_1b5b0fac_190924cuda3std3__45__cpo5beginE,@object
	.size		_ZN40_INTERNAL_09a1a8e8_4_k_cu_1b5b0fac_190924cuda3std3__45__cpo5beginE,(_ZN40_INTERNAL_09a1a8e8_4_k_cu_1b5b0fac_190924cuda3std3__442_GLOBAL__N__09a1a8e8_4_k_cu_1b5b0fac_190926ignoreE - _ZN40_INTERNAL_09a1a8e8_4_k_cu_1b5b0fac_190924cuda3std3__45__cpo5beginE)
_ZN40_INTERNAL_09a1a8e8_4_k_cu_1b5b0fac_190924cuda3std3__45__cpo5beginE:
	.zero		1
	.type		_ZN40_INTERNAL_09a1a8e8_4_k_cu_1b5b0fac_190924cuda3std3__442_GLOBAL__N__09a1a8e8_4_k_cu_1b5b0fac_190926ignoreE,@object
	.size		_ZN40_INTERNAL_09a1a8e8_4_k_cu_1b5b0fac_190924cuda3std3__442_GLOBAL__N__09a1a8e8_4_k_cu_1b5b0fac_190926ignoreE,(_ZN40_INTERNAL_09a1a8e8_4_k_cu_1b5b0fac_190924cute7productE - _ZN40_INTERNAL_09a1a8e8_4_k_cu_1b5b0fac_190924cuda3std3__442_GLOBAL__N__09a1a8e8_4_k_cu_1b5b0fac_190926ignoreE)
_ZN40_INTERNAL_09a1a8e8_4_k_cu_1b5b0fac_190924cuda3std3__442_GLOBAL__N__09a1a8e8_4_k_cu_1b5b0fac_190926ignoreE:
	.zero		1
	.type		_ZN40_INTERNAL_09a1a8e8_4_k_cu_1b5b0fac_190924cute7productE,@object
	.size		_ZN40_INTERNAL_09a1a8e8_4_k_cu_1b5b0fac_190924cute7productE,(_ZN40_INTERNAL_09a1a8e8_4_k_cu_1b5b0fac_190924cuda3std3__45__cpo3endE - _ZN40_INTERNAL_09a1a8e8_4_k_cu_1b5b0fac_190924cute7productE)
_ZN40_INTERNAL_09a1a8e8_4_k_cu_1b5b0fac_190924cute7productE:
	.zero		1
	.type		_ZN40_INTERNAL_09a1a8e8_4_k_cu_1b5b0fac_190924cuda3std3__45__cpo3endE,@object
	.size		_ZN40_INTERNAL_09a1a8e8_4_k_cu_1b5b0fac_190924cuda3std3__45__cpo3endE,(_ZN40_INTERNAL_09a1a8e8_4_k_cu_1b5b0fac_190924cuda3std3__419piecewise_constructE - _ZN40_INTERNAL_09a1a8e8_4_k_cu_1b5b0fac_190924cuda3std3__45__cpo3endE)
_ZN40_INTERNAL_09a1a8e8_4_k_cu_1b5b0fac_190924cuda3std3__45__cpo3endE:
	.zero		1
	.type		_ZN40_INTERNAL_09a1a8e8_4_k_cu_1b5b0fac_190924cuda3std3__419piecewise_constructE,@object
	.size		_ZN40_INTERNAL_09a1a8e8_4_k_cu_1b5b0fac_190924cuda3std3__419piecewise_constructE,(_ZN40_INTERNAL_09a1a8e8_4_k_cu_1b5b0fac_190924cuda3std3__45__cpo4cendE - _ZN40_INTERNAL_09a1a8e8_4_k_cu_1b5b0fac_190924cuda3std3__419piecewise_constructE)
_ZN40_INTERNAL_09a1a8e8_4_k_cu_1b5b0fac_190924cuda3std3__419piecewise_constructE:
	.zero		1
	.type		_ZN40_INTERNAL_09a1a8e8_4_k_cu_1b5b0fac_190924cuda3std3__45__cpo4cendE,@object
	.size		_ZN40_INTERNAL_09a1a8e8_4_k_cu_1b5b0fac_190924cuda3std3__45__cpo4cendE,(_ZN40_INTERNAL_09a1a8e8_4_k_cu_1b5b0fac_190924cuda3std6ranges3__45__cpo4swapE - _ZN40_INTERNAL_09a1a8e8_4_k_cu_1b5b0fac_190924cuda3std3__45__cpo4cendE)
_ZN40_INTERNAL_09a1a8e8_4_k_cu_1b5b0fac_190924cuda3std3__45__cpo4cendE:
	.zero		1
	.type		_ZN40_INTERNAL_09a1a8e8_4_k_cu_1b5b0fac_190924cuda3std6ranges3__45__cpo4swapE,@object
	.size		_ZN40_INTERNAL_09a1a8e8_4_k_cu_1b5b0fac_190924cuda3std6ranges3__45__cpo4swapE,(.L_10 - _ZN40_INTERNAL_09a1a8e8_4_k_cu_1b5b0fac_190924cuda3std6ranges3__45__cpo4swapE)
_ZN40_INTERNAL_09a1a8e8_4_k_cu_1b5b0fac_190924cuda3std6ranges3__45__cpo4swapE:
	.zero		1
.L_10:


//--------------------- .nv.constant0._ZN7cutlass13device_kernelINS_4gemm6kernel13GemmUniversalIN4cute5tupleIJiiiiEEENS1_10collective13CollectiveMmaINS1_46MainloopSm100TmaUmmaWarpSpecializedBlockScaledILi5ELi2ELi2ENS5_IJNS4_1CILi1EEESB_SB_EEEEENS5_IJNSA_ILi128EEESE_NSA_ILi256EEEEEENS5_IJNS_12float_e2m1_tENS_13float_ue4m3_tEEEENS5_IJNS5_IJlSB_lEEENS4_6LayoutINS5_IJNS5_IJNS5_IJNSA_ILi32EEENSA_ILi4EEEEEEiEEENS5_IJNS5_IJNSA_ILi16EEESN_EEEiEEENS5_IJSB_iEEEEEENS5_IJSS_NS5_IJNS5_IJNSA_ILi0EEESB_EEENSA_ILi512EEEEEENS5_IJSV_iEEEEEEEEEEESJ_S12_NS4_8TiledMMAINS4_8MMA_AtomIJNS4_17SM100_MMA_MXF4_SSISH_SH_fSI_Li128ELi128ELi16ELNS4_4UMMA5MajorE0ELS17_0ELNS16_7ScaleInE0ELS18_0EEEEEENSL_ISC_NS5_IJSV_SV_SV_EEEEENS5_IJNS4_10UnderscoreES1D_S1D_EEEEENS5_IJNS4_13SM90_TMA_LOADES1G_EEENS5_IJNS4_14ComposedLayoutINS4_7SwizzleILi3ELi4ELi3EEENS4_18smem_ptr_flag_bitsILi4EEENSL_INS5_IJNSA_ILi8EEESF_EEENS5_IJSF_SB_EEEEEEENSL_INS5_IJNS5_IJNS5_IJSO_SB_EEESR_EEESB_NS5_IJSB_SN_EEEEEENS5_IJNS5_IJNS5_IJSR_SX_EEESW_EEESV_NS5_IJSN_SX_EEEEEEEEEEEvNS4_8identityES1H_S21_vS22_EENS_8epilogue10collective18CollectiveEpilogueINS24_23Sm100TmaWarpSpecializedILi4ELi2ELi32ELb1ELb0EEEJSG_NS5_IJNSL_ISE_SB_EENSL_ISM_SB_EEEEENS_10bfloat16_tESK_S2C_SK_NS24_6fusion15FusionCallbacksIS28_NS2D_17LinearCombinationIS2C_fS2C_fLNS_15FloatRoundStyleE2EEESG_S2B_JEEENS4_5SM1004TMEM4LOAD26SM100_TMEM_LOAD_32dp32b32xES1G_NS1I_INS1J_ILi2ELi4ELi3EEENS1L_ILi16EEENSL_INS5_IJS1N_SM_EEENS5_IJSM_SB_EEEEEEENS4_39AutoVectorizingCopyWithAssumedAlignmentILi128EEENS4_14SM90_TMA_STOREES2S_S2U_S2U_EEEvvEEEEvNT_6ParamsE --------------------------
	.section	.nv.constant0._ZN7cutlass13device_kernelINS_4gemm6kernel13GemmUniversalIN4cute5tupleIJiiiiEEENS1_10collective13CollectiveMmaINS1_46MainloopSm100TmaUmmaWarpSpecializedBlockScaledILi5ELi2ELi2ENS5_IJNS4_1CILi1EEESB_SB_EEEEENS5_IJNSA_ILi128EEESE_NSA_ILi256EEEEEENS5_IJNS_12float_e2m1_tENS_13float_ue4m3_tEEEENS5_IJNS5_IJlSB_lEEENS4_6LayoutINS5_IJNS5_IJNS5_IJNSA_ILi32EEENSA_ILi4EEEEEEiEEENS5_IJNS5_IJNSA_ILi16EEESN_EEEiEEENS5_IJSB_iEEEEEENS5_IJSS_NS5_IJNS5_IJNSA_ILi0EEESB_EEENSA_ILi512EEEEEENS5_IJSV_iEEEEEEEEEEESJ_S12_NS4_8TiledMMAINS4_8MMA_AtomIJNS4_17SM100_MMA_MXF4_SSISH_SH_fSI_Li128ELi128ELi16ELNS4_4UMMA5MajorE0ELS17_0ELNS16_7ScaleInE0ELS18_0EEEEEENSL_ISC_NS5_IJSV_SV_SV_EEEEENS5_IJNS4_10UnderscoreES1D_S1D_EEEEENS5_IJNS4_13SM90_TMA_LOADES1G_EEENS5_IJNS4_14ComposedLayoutINS4_7SwizzleILi3ELi4ELi3EEENS4_18smem_ptr_flag_bitsILi4EEENSL_INS5_IJNSA_ILi8EEESF_EEENS5_IJSF_SB_EEEEEEENSL_INS5_IJNS5_IJNS5_IJSO_SB_EEESR_EEESB_NS5_IJSB_SN_EEEEEENS5_IJNS5_IJNS5_IJSR_SX_EEESW_EEESV_NS5_IJSN_SX_EEEEEEEEEEEvNS4_8identityES1H_S21_vS22_EENS_8epilogue10collective18CollectiveEpilogueINS24_23Sm100TmaWarpSpecializedILi4ELi2ELi32ELb1ELb0EEEJSG_NS5_IJNSL_ISE_SB_EENSL_ISM_SB_EEEEENS_10bfloat16_tESK_S2C_SK_NS24_6fusion15FusionCallbacksIS28_NS2D_17LinearCombinationIS2C_fS2C_fLNS_15FloatRoundStyleE2EEESG_S2B_JEEENS4_5SM1004TMEM4LOAD26SM100_TMEM_LOAD_32dp32b32xES1G_NS1I_INS1J_ILi2ELi4ELi3EEENS1L_ILi16EEENSL_INS5_IJS1N_SM_EEENS5_IJSM_SB_EEEEEEENS4_39AutoVectorizingCopyWithAssumedAlignmentILi128EEENS4_14SM90_TMA_STOREES2S_S2U_S2U_EEEvvEEEEvNT_6ParamsE,"a",@progbits
	.sectionflags	@""
	.align	4
.nv.constant0._ZN7cutlass13device_kernelINS_4gemm6kernel13GemmUniversalIN4cute5tupleIJiiiiEEENS1_10collective13CollectiveMmaINS1_46MainloopSm100TmaUmmaWarpSpecializedBlockScaledILi5ELi2ELi2ENS5_IJNS4_1CILi1EEESB_SB_EEEEENS5_IJNSA_ILi128EEESE_NSA_ILi256EEEEEENS5_IJNS_12float_e2m1_tENS_13float_ue4m3_tEEEENS5_IJNS5_IJlSB_lEEENS4_6LayoutINS5_IJNS5_IJNS5_IJNSA_ILi32EEENSA_ILi4EEEEEEiEEENS5_IJNS5_IJNSA_ILi16EEESN_EEEiEEENS5_IJSB_iEEEEEENS5_IJSS_NS5_IJNS5_IJNSA_ILi0EEESB_EEENSA_ILi512EEEEEENS5_IJSV_iEEEEEEEEEEESJ_S12_NS4_8TiledMMAINS4_8MMA_AtomIJNS4_17SM100_MMA_MXF4_SSISH_SH_fSI_Li128ELi128ELi16ELNS4_4UMMA5MajorE0ELS17_0ELNS16_7ScaleInE0ELS18_0EEEEEENSL_ISC_NS5_IJSV_SV_SV_EEEEENS5_IJNS4_10UnderscoreES1D_S1D_EEEEENS5_IJNS4_13SM90_TMA_LOADES1G_EEENS5_IJNS4_14ComposedLayoutINS4_7SwizzleILi3ELi4ELi3EEENS4_18smem_ptr_flag_bitsILi4EEENSL_INS5_IJNSA_ILi8EEESF_EEENS5_IJSF_SB_EEEEEEENSL_INS5_IJNS5_IJNS5_IJSO_SB_EEESR_EEESB_NS5_IJSB_SN_EEEEEENS5_IJNS5_IJNS5_IJSR_SX_EEESW_EEESV_NS5_IJSN_SX_EEEEEEEEEEEvNS4_8identityES1H_S21_vS22_EENS_8epilogue10collective18CollectiveEpilogueINS24_23Sm100TmaWarpSpecializedILi4ELi2ELi32ELb1ELb0EEEJSG_NS5_IJNSL_ISE_SB_EENSL_ISM_SB_EEEEENS_10bfloat16_tESK_S2C_SK_NS24_6fusion15FusionCallbacksIS28_NS2D_17LinearCombinationIS2C_fS2C_fLNS_15FloatRoundStyleE2EEESG_S2B_JEEENS4_5SM1004TMEM4LOAD26SM100_TMEM_LOAD_32dp32b32xES1G_NS1I_INS1J_ILi2ELi4ELi3EEENS1L_ILi16EEENSL_INS5_IJS1N_SM_EEENS5_IJSM_SB_EEEEEEENS4_39AutoVectorizingCopyWithAssumedAlignmentILi128EEENS4_14SM90_TMA_STOREES2S_S2U_S2U_EEEvvEEEEvNT_6ParamsE:
	.zero		3968


//--------------------- SYMBOLS --------------------------

	.type		.nv.reservedSmem.offset0,@object
	.size		.nv.reservedSmem.offset0,0x4
	.type		.nv.reservedSmem.cap,@object
	.size		.nv.reservedSmem.cap,0x4
	.type		__assertfail,@function
